//
// Generated by NVIDIA NVVM Compiler
//
// Compiler Build ID: CL-36424714
// Cuda compilation tools, release 13.0, V13.0.88
// Based on NVVM 20.0.0
//

.version 9.0
.target sm_100
.address_size 64

	// .globl	_Z24forwardPropagationKernelPdS_S_S_S_ii

.visible .entry _Z24forwardPropagationKernelPdS_S_S_S_ii(
	.param .u64 .ptr .align 1 _Z24forwardPropagationKernelPdS_S_S_S_ii_param_0,
	.param .u64 .ptr .align 1 _Z24forwardPropagationKernelPdS_S_S_S_ii_param_1,
	.param .u64 .ptr .align 1 _Z24forwardPropagationKernelPdS_S_S_S_ii_param_2,
	.param .u64 .ptr .align 1 _Z24forwardPropagationKernelPdS_S_S_S_ii_param_3,
	.param .u64 .ptr .align 1 _Z24forwardPropagationKernelPdS_S_S_S_ii_param_4,
	.param .u32 _Z24forwardPropagationKernelPdS_S_S_S_ii_param_5,
	.param .u32 _Z24forwardPropagationKernelPdS_S_S_S_ii_param_6
)
{
	.reg .pred 	%p<48>;
	.reg .b32 	%r<199>;
	.reg .b32 	%f<23>;
	.reg .b64 	%rd<30>;
	.reg .b64 	%fd<420>;

	ld.param.u64 	%rd11, [_Z24forwardPropagationKernelPdS_S_S_S_ii_param_0];
	ld.param.u64 	%rd12, [_Z24forwardPropagationKernelPdS_S_S_S_ii_param_1];
	ld.param.u64 	%rd13, [_Z24forwardPropagationKernelPdS_S_S_S_ii_param_2];
	ld.param.u64 	%rd14, [_Z24forwardPropagationKernelPdS_S_S_S_ii_param_3];
	ld.param.u64 	%rd15, [_Z24forwardPropagationKernelPdS_S_S_S_ii_param_4];
	ld.param.u32 	%r49, [_Z24forwardPropagationKernelPdS_S_S_S_ii_param_5];
	ld.param.u32 	%r48, [_Z24forwardPropagationKernelPdS_S_S_S_ii_param_6];
	cvta.to.global.u64 	%rd1, %rd14;
	cvta.to.global.u64 	%rd2, %rd15;
	mov.u32 	%r50, %ctaid.x;
	mov.u32 	%r51, %ntid.x;
	mov.u32 	%r52, %tid.x;
	mad.lo.s32 	%r1, %r50, %r51, %r52;
	setp.ge.s32 	%p1, %r1, %r49;
	@%p1 bra 	$L__BB0_43;
	mul.lo.s32 	%r2, %r48, %r1;
	shl.b32 	%r3, %r1, 7;
	cvta.to.global.u64 	%rd3, %rd11;
	cvta.to.global.u64 	%rd4, %rd12;
	mov.b32 	%r194, 0;
$L__BB0_2:
	mov.f64 	%fd407, 0d0000000000000000;
	mov.b32 	%r195, 0;
$L__BB0_3:
	add.s32 	%r55, %r195, %r2;
	mul.wide.s32 	%rd16, %r55, 8;
	add.s64 	%rd17, %rd3, %rd16;
	ld.global.f64 	%fd70, [%rd17];
	shl.b32 	%r56, %r195, 7;
	add.s32 	%r57, %r56, %r194;
	mul.wide.u32 	%rd18, %r57, 8;
	add.s64 	%rd19, %rd4, %rd18;
	ld.global.f64 	%fd71, [%rd19];
	fma.rn.f64 	%fd72, %fd70, %fd71, %fd407;
	ld.global.f64 	%fd73, [%rd17+8];
	ld.global.f64 	%fd74, [%rd19+1024];
	fma.rn.f64 	%fd75, %fd73, %fd74, %fd72;
	ld.global.f64 	%fd76, [%rd17+16];
	ld.global.f64 	%fd77, [%rd19+2048];
	fma.rn.f64 	%fd78, %fd76, %fd77, %fd75;
	ld.global.f64 	%fd79, [%rd17+24];
	ld.global.f64 	%fd80, [%rd19+3072];
	fma.rn.f64 	%fd81, %fd79, %fd80, %fd78;
	ld.global.f64 	%fd82, [%rd17+32];
	ld.global.f64 	%fd83, [%rd19+4096];
	fma.rn.f64 	%fd84, %fd82, %fd83, %fd81;
	ld.global.f64 	%fd85, [%rd17+40];
	ld.global.f64 	%fd86, [%rd19+5120];
	fma.rn.f64 	%fd87, %fd85, %fd86, %fd84;
	ld.global.f64 	%fd88, [%rd17+48];
	ld.global.f64 	%fd89, [%rd19+6144];
	fma.rn.f64 	%fd90, %fd88, %fd89, %fd87;
	ld.global.f64 	%fd91, [%rd17+56];
	ld.global.f64 	%fd92, [%rd19+7168];
	fma.rn.f64 	%fd93, %fd91, %fd92, %fd90;
	ld.global.f64 	%fd94, [%rd17+64];
	ld.global.f64 	%fd95, [%rd19+8192];
	fma.rn.f64 	%fd96, %fd94, %fd95, %fd93;
	ld.global.f64 	%fd97, [%rd17+72];
	ld.global.f64 	%fd98, [%rd19+9216];
	fma.rn.f64 	%fd99, %fd97, %fd98, %fd96;
	ld.global.f64 	%fd100, [%rd17+80];
	ld.global.f64 	%fd101, [%rd19+10240];
	fma.rn.f64 	%fd102, %fd100, %fd101, %fd99;
	ld.global.f64 	%fd103, [%rd17+88];
	ld.global.f64 	%fd104, [%rd19+11264];
	fma.rn.f64 	%fd105, %fd103, %fd104, %fd102;
	ld.global.f64 	%fd106, [%rd17+96];
	ld.global.f64 	%fd107, [%rd19+12288];
	fma.rn.f64 	%fd108, %fd106, %fd107, %fd105;
	ld.global.f64 	%fd109, [%rd17+104];
	ld.global.f64 	%fd110, [%rd19+13312];
	fma.rn.f64 	%fd111, %fd109, %fd110, %fd108;
	ld.global.f64 	%fd112, [%rd17+112];
	ld.global.f64 	%fd113, [%rd19+14336];
	fma.rn.f64 	%fd114, %fd112, %fd113, %fd111;
	ld.global.f64 	%fd115, [%rd17+120];
	ld.global.f64 	%fd116, [%rd19+15360];
	fma.rn.f64 	%fd407, %fd115, %fd116, %fd114;
	add.s32 	%r195, %r195, 16;
	setp.ne.s32 	%p2, %r195, 784;
	@%p2 bra 	$L__BB0_3;
	neg.f64 	%fd117, %fd407;
	fma.rn.f64 	%fd118, %fd407, 0dBFF71547652B82FE, 0d4338000000000000;
	{
	.reg .b32 %temp; 
	mov.b64 	{%r7, %temp}, %fd118;
	}
	mov.f64 	%fd119, 0dC338000000000000;
	add.rn.f64 	%fd120, %fd118, %fd119;
	fma.rn.f64 	%fd121, %fd120, 0dBFE62E42FEFA39EF, %fd117;
	fma.rn.f64 	%fd122, %fd120, 0dBC7ABC9E3B39803F, %fd121;
	fma.rn.f64 	%fd123, %fd122, 0d3E5ADE1569CE2BDF, 0d3E928AF3FCA213EA;
	fma.rn.f64 	%fd124, %fd123, %fd122, 0d3EC71DEE62401315;
	fma.rn.f64 	%fd125, %fd124, %fd122, 0d3EFA01997C89EB71;
	fma.rn.f64 	%fd126, %fd125, %fd122, 0d3F2A01A014761F65;
	fma.rn.f64 	%fd127, %fd126, %fd122, 0d3F56C16C1852B7AF;
	fma.rn.f64 	%fd128, %fd127, %fd122, 0d3F81111111122322;
	fma.rn.f64 	%fd129, %fd128, %fd122, 0d3FA55555555502A1;
	fma.rn.f64 	%fd130, %fd129, %fd122, 0d3FC5555555555511;
	fma.rn.f64 	%fd131, %fd130, %fd122, 0d3FE000000000000B;
	fma.rn.f64 	%fd132, %fd131, %fd122, 0d3FF0000000000000;
	fma.rn.f64 	%fd133, %fd132, %fd122, 0d3FF0000000000000;
	{
	.reg .b32 %temp; 
	mov.b64 	{%r8, %temp}, %fd133;
	}
	{
	.reg .b32 %temp; 
	mov.b64 	{%temp, %r9}, %fd133;
	}
	shl.b32 	%r58, %r7, 20;
	add.s32 	%r59, %r58, %r9;
	mov.b64 	%fd408, {%r8, %r59};
	{
	.reg .b32 %temp; 
	mov.b64 	{%temp, %r60}, %fd117;
	}
	mov.b32 	%f12, %r60;
	abs.f32 	%f1, %f12;
	setp.lt.f32 	%p3, %f1, 0f4086232B;
	@%p3 bra 	$L__BB0_7;
	setp.gt.f64 	%p4, %fd407, 0d0000000000000000;
	mov.f64 	%fd134, 0d7FF0000000000000;
	sub.f64 	%fd135, %fd134, %fd407;
	selp.f64 	%fd408, 0d0000000000000000, %fd135, %p4;
	setp.geu.f32 	%p5, %f1, 0f40874800;
	@%p5 bra 	$L__BB0_7;
	shr.u32 	%r61, %r7, 31;
	add.s32 	%r62, %r7, %r61;
	shr.s32 	%r63, %r62, 1;
	shl.b32 	%r64, %r63, 20;
	add.s32 	%r65, %r9, %r64;
	mov.b64 	%fd136, {%r8, %r65};
	sub.s32 	%r66, %r7, %r63;
	shl.b32 	%r67, %r66, 20;
	add.s32 	%r68, %r67, 1072693248;
	mov.b32 	%r69, 0;
	mov.b64 	%fd137, {%r69, %r68};
	mul.f64 	%fd408, %fd137, %fd136;
$L__BB0_7:
	add.f64 	%fd138, %fd408, 0d3FF0000000000000;
	rcp.rn.f64 	%fd139, %fd138;
	add.s32 	%r70, %r3, %r194;
	mul.wide.s32 	%rd20, %r70, 8;
	add.s64 	%rd21, %rd1, %rd20;
	st.global.f64 	[%rd21], %fd139;
	add.s32 	%r194, %r194, 1;
	setp.ne.s32 	%p6, %r194, 128;
	@%p6 bra 	$L__BB0_2;
	mul.lo.s32 	%r11, %r1, 10;
	add.s64 	%rd5, %rd1, 64;
	cvta.to.global.u64 	%rd22, %rd13;
	add.s64 	%rd6, %rd22, 640;
	mov.b32 	%r196, 0;
$L__BB0_9:
	mul.wide.u32 	%rd23, %r196, 8;
	add.s64 	%rd29, %rd6, %rd23;
	mov.f64 	%fd409, 0d0000000000000000;
	mov.b32 	%r198, 0;
	mov.u32 	%r197, %r3;
$L__BB0_10:
	mul.wide.s32 	%rd24, %r197, 8;
	add.s64 	%rd25, %rd5, %rd24;
	ld.global.f64 	%fd141, [%rd25+-64];
	ld.global.f64 	%fd142, [%rd29+-640];
	fma.rn.f64 	%fd143, %fd141, %fd142, %fd409;
	ld.global.f64 	%fd144, [%rd25+-56];
	ld.global.f64 	%fd145, [%rd29+-560];
	fma.rn.f64 	%fd146, %fd144, %fd145, %fd143;
	ld.global.f64 	%fd147, [%rd25+-48];
	ld.global.f64 	%fd148, [%rd29+-480];
	fma.rn.f64 	%fd149, %fd147, %fd148, %fd146;
	ld.global.f64 	%fd150, [%rd25+-40];
	ld.global.f64 	%fd151, [%rd29+-400];
	fma.rn.f64 	%fd152, %fd150, %fd151, %fd149;
	ld.global.f64 	%fd153, [%rd25+-32];
	ld.global.f64 	%fd154, [%rd29+-320];
	fma.rn.f64 	%fd155, %fd153, %fd154, %fd152;
	ld.global.f64 	%fd156, [%rd25+-24];
	ld.global.f64 	%fd157, [%rd29+-240];
	fma.rn.f64 	%fd158, %fd156, %fd157, %fd155;
	ld.global.f64 	%fd159, [%rd25+-16];
	ld.global.f64 	%fd160, [%rd29+-160];
	fma.rn.f64 	%fd161, %fd159, %fd160, %fd158;
	ld.global.f64 	%fd162, [%rd25+-8];
	ld.global.f64 	%fd163, [%rd29+-80];
	fma.rn.f64 	%fd164, %fd162, %fd163, %fd161;
	ld.global.f64 	%fd165, [%rd25];
	ld.global.f64 	%fd166, [%rd29];
	fma.rn.f64 	%fd167, %fd165, %fd166, %fd164;
	ld.global.f64 	%fd168, [%rd25+8];
	ld.global.f64 	%fd169, [%rd29+80];
	fma.rn.f64 	%fd170, %fd168, %fd169, %fd167;
	ld.global.f64 	%fd171, [%rd25+16];
	ld.global.f64 	%fd172, [%rd29+160];
	fma.rn.f64 	%fd173, %fd171, %fd172, %fd170;
	ld.global.f64 	%fd174, [%rd25+24];
	ld.global.f64 	%fd175, [%rd29+240];
	fma.rn.f64 	%fd176, %fd174, %fd175, %fd173;
	ld.global.f64 	%fd177, [%rd25+32];
	ld.global.f64 	%fd178, [%rd29+320];
	fma.rn.f64 	%fd179, %fd177, %fd178, %fd176;
	ld.global.f64 	%fd180, [%rd25+40];
	ld.global.f64 	%fd181, [%rd29+400];
	fma.rn.f64 	%fd182, %fd180, %fd181, %fd179;
	ld.global.f64 	%fd183, [%rd25+48];
	ld.global.f64 	%fd184, [%rd29+480];
	fma.rn.f64 	%fd185, %fd183, %fd184, %fd182;
	ld.global.f64 	%fd186, [%rd25+56];
	ld.global.f64 	%fd187, [%rd29+560];
	fma.rn.f64 	%fd409, %fd186, %fd187, %fd185;
	add.s32 	%r198, %r198, 16;
	add.s32 	%r197, %r197, 16;
	add.s64 	%rd29, %rd29, 1280;
	setp.ne.s32 	%p7, %r198, 128;
	@%p7 bra 	$L__BB0_10;
	add.s32 	%r73, %r196, %r11;
	mul.wide.s32 	%rd26, %r73, 8;
	add.s64 	%rd27, %rd2, %rd26;
	st.global.f64 	[%rd27], %fd409;
	add.s32 	%r196, %r196, 1;
	setp.ne.s32 	%p8, %r196, 10;
	@%p8 bra 	$L__BB0_9;
	mul.wide.s32 	%rd28, %r11, 8;
	add.s64 	%rd10, %rd2, %rd28;
	ld.global.f64 	%fd188, [%rd10];
	ld.global.f64 	%fd9, [%rd10+8];
	setp.gt.f64 	%p9, %fd9, %fd188;
	selp.f64 	%fd189, %fd9, %fd188, %p9;
	ld.global.f64 	%fd10, [%rd10+16];
	setp.gt.f64 	%p10, %fd10, %fd189;
	selp.f64 	%fd190, %fd10, %fd189, %p10;
	ld.global.f64 	%fd11, [%rd10+24];
	setp.gt.f64 	%p11, %fd11, %fd190;
	selp.f64 	%fd191, %fd11, %fd190, %p11;
	ld.global.f64 	%fd12, [%rd10+32];
	setp.gt.f64 	%p12, %fd12, %fd191;
	selp.f64 	%fd192, %fd12, %fd191, %p12;
	ld.global.f64 	%fd13, [%rd10+40];
	setp.gt.f64 	%p13, %fd13, %fd192;
	selp.f64 	%fd193, %fd13, %fd192, %p13;
	ld.global.f64 	%fd14, [%rd10+48];
	setp.gt.f64 	%p14, %fd14, %fd193;
	selp.f64 	%fd194, %fd14, %fd193, %p14;
	ld.global.f64 	%fd15, [%rd10+56];
	setp.gt.f64 	%p15, %fd15, %fd194;
	selp.f64 	%fd195, %fd15, %fd194, %p15;
	ld.global.f64 	%fd16, [%rd10+64];
	setp.gt.f64 	%p16, %fd16, %fd195;
	selp.f64 	%fd196, %fd16, %fd195, %p16;
	ld.global.f64 	%fd17, [%rd10+72];
	setp.gt.f64 	%p17, %fd17, %fd196;
	selp.f64 	%fd18, %fd17, %fd196, %p17;
	sub.f64 	%fd19, %fd188, %fd18;
	fma.rn.f64 	%fd197, %fd19, 0d3FF71547652B82FE, 0d4338000000000000;
	{
	.reg .b32 %temp; 
	mov.b64 	{%r18, %temp}, %fd197;
	}
	mov.f64 	%fd198, 0dC338000000000000;
	add.rn.f64 	%fd199, %fd197, %fd198;
	fma.rn.f64 	%fd200, %fd199, 0dBFE62E42FEFA39EF, %fd19;
	fma.rn.f64 	%fd201, %fd199, 0dBC7ABC9E3B39803F, %fd200;
	fma.rn.f64 	%fd202, %fd201, 0d3E5ADE1569CE2BDF, 0d3E928AF3FCA213EA;
	fma.rn.f64 	%fd203, %fd202, %fd201, 0d3EC71DEE62401315;
	fma.rn.f64 	%fd204, %fd203, %fd201, 0d3EFA01997C89EB71;
	fma.rn.f64 	%fd205, %fd204, %fd201, 0d3F2A01A014761F65;
	fma.rn.f64 	%fd206, %fd205, %fd201, 0d3F56C16C1852B7AF;
	fma.rn.f64 	%fd207, %fd206, %fd201, 0d3F81111111122322;
	fma.rn.f64 	%fd208, %fd207, %fd201, 0d3FA55555555502A1;
	fma.rn.f64 	%fd209, %fd208, %fd201, 0d3FC5555555555511;
	fma.rn.f64 	%fd210, %fd209, %fd201, 0d3FE000000000000B;
	fma.rn.f64 	%fd211, %fd210, %fd201, 0d3FF0000000000000;
	fma.rn.f64 	%fd212, %fd211, %fd201, 0d3FF0000000000000;
	{
	.reg .b32 %temp; 
	mov.b64 	{%r19, %temp}, %fd212;
	}
	{
	.reg .b32 %temp; 
	mov.b64 	{%temp, %r20}, %fd212;
	}
	shl.b32 	%r74, %r18, 20;
	add.s32 	%r75, %r74, %r20;
	mov.b64 	%fd410, {%r19, %r75};
	{
	.reg .b32 %temp; 
	mov.b64 	{%temp, %r76}, %fd19;
	}
	mov.b32 	%f13, %r76;
	abs.f32 	%f2, %f13;
	setp.lt.f32 	%p18, %f2, 0f4086232B;
	@%p18 bra 	$L__BB0_15;
	setp.lt.f64 	%p19, %fd19, 0d0000000000000000;
	add.f64 	%fd213, %fd19, 0d7FF0000000000000;
	selp.f64 	%fd410, 0d0000000000000000, %fd213, %p19;
	setp.geu.f32 	%p20, %f2, 0f40874800;
	@%p20 bra 	$L__BB0_15;
	shr.u32 	%r77, %r18, 31;
	add.s32 	%r78, %r18, %r77;
	shr.s32 	%r79, %r78, 1;
	shl.b32 	%r80, %r79, 20;
	add.s32 	%r81, %r20, %r80;
	mov.b64 	%fd214, {%r19, %r81};
	sub.s32 	%r82, %r18, %r79;
	shl.b32 	%r83, %r82, 20;
	add.s32 	%r84, %r83, 1072693248;
	mov.b32 	%r85, 0;
	mov.b64 	%fd215, {%r85, %r84};
	mul.f64 	%fd410, %fd215, %fd214;
$L__BB0_15:
	sub.f64 	%fd24, %fd9, %fd18;
	fma.rn.f64 	%fd216, %fd24, 0d3FF71547652B82FE, 0d4338000000000000;
	{
	.reg .b32 %temp; 
	mov.b64 	{%r21, %temp}, %fd216;
	}
	mov.f64 	%fd217, 0dC338000000000000;
	add.rn.f64 	%fd218, %fd216, %fd217;
	fma.rn.f64 	%fd219, %fd218, 0dBFE62E42FEFA39EF, %fd24;
	fma.rn.f64 	%fd220, %fd218, 0dBC7ABC9E3B39803F, %fd219;
	fma.rn.f64 	%fd221, %fd220, 0d3E5ADE1569CE2BDF, 0d3E928AF3FCA213EA;
	fma.rn.f64 	%fd222, %fd221, %fd220, 0d3EC71DEE62401315;
	fma.rn.f64 	%fd223, %fd222, %fd220, 0d3EFA01997C89EB71;
	fma.rn.f64 	%fd224, %fd223, %fd220, 0d3F2A01A014761F65;
	fma.rn.f64 	%fd225, %fd224, %fd220, 0d3F56C16C1852B7AF;
	fma.rn.f64 	%fd226, %fd225, %fd220, 0d3F81111111122322;
	fma.rn.f64 	%fd227, %fd226, %fd220, 0d3FA55555555502A1;
	fma.rn.f64 	%fd228, %fd227, %fd220, 0d3FC5555555555511;
	fma.rn.f64 	%fd229, %fd228, %fd220, 0d3FE000000000000B;
	fma.rn.f64 	%fd230, %fd229, %fd220, 0d3FF0000000000000;
	fma.rn.f64 	%fd231, %fd230, %fd220, 0d3FF0000000000000;
	{
	.reg .b32 %temp; 
	mov.b64 	{%r22, %temp}, %fd231;
	}
	{
	.reg .b32 %temp; 
	mov.b64 	{%temp, %r23}, %fd231;
	}
	shl.b32 	%r86, %r21, 20;
	add.s32 	%r87, %r86, %r23;
	mov.b64 	%fd411, {%r22, %r87};
	{
	.reg .b32 %temp; 
	mov.b64 	{%temp, %r88}, %fd24;
	}
	mov.b32 	%f14, %r88;
	abs.f32 	%f3, %f14;
	setp.lt.f32 	%p21, %f3, 0f4086232B;
	@%p21 bra 	$L__BB0_18;
	setp.lt.f64 	%p22, %fd24, 0d0000000000000000;
	add.f64 	%fd232, %fd24, 0d7FF0000000000000;
	selp.f64 	%fd411, 0d0000000000000000, %fd232, %p22;
	setp.geu.f32 	%p23, %f3, 0f40874800;
	@%p23 bra 	$L__BB0_18;
	shr.u32 	%r89, %r21, 31;
	add.s32 	%r90, %r21, %r89;
	shr.s32 	%r91, %r90, 1;
	shl.b32 	%r92, %r91, 20;
	add.s32 	%r93, %r23, %r92;
	mov.b64 	%fd233, {%r22, %r93};
	sub.s32 	%r94, %r21, %r91;
	shl.b32 	%r95, %r94, 20;
	add.s32 	%r96, %r95, 1072693248;
	mov.b32 	%r97, 0;
	mov.b64 	%fd234, {%r97, %r96};
	mul.f64 	%fd411, %fd234, %fd233;
$L__BB0_18:
	sub.f64 	%fd29, %fd10, %fd18;
	fma.rn.f64 	%fd235, %fd29, 0d3FF71547652B82FE, 0d4338000000000000;
	{
	.reg .b32 %temp; 
	mov.b64 	{%r24, %temp}, %fd235;
	}
	mov.f64 	%fd236, 0dC338000000000000;
	add.rn.f64 	%fd237, %fd235, %fd236;
	fma.rn.f64 	%fd238, %fd237, 0dBFE62E42FEFA39EF, %fd29;
	fma.rn.f64 	%fd239, %fd237, 0dBC7ABC9E3B39803F, %fd238;
	fma.rn.f64 	%fd240, %fd239, 0d3E5ADE1569CE2BDF, 0d3E928AF3FCA213EA;
	fma.rn.f64 	%fd241, %fd240, %fd239, 0d3EC71DEE62401315;
	fma.rn.f64 	%fd242, %fd241, %fd239, 0d3EFA01997C89EB71;
	fma.rn.f64 	%fd243, %fd242, %fd239, 0d3F2A01A014761F65;
	fma.rn.f64 	%fd244, %fd243, %fd239, 0d3F56C16C1852B7AF;
	fma.rn.f64 	%fd245, %fd244, %fd239, 0d3F81111111122322;
	fma.rn.f64 	%fd246, %fd245, %fd239, 0d3FA55555555502A1;
	fma.rn.f64 	%fd247, %fd246, %fd239, 0d3FC5555555555511;
	fma.rn.f64 	%fd248, %fd247, %fd239, 0d3FE000000000000B;
	fma.rn.f64 	%fd249, %fd248, %fd239, 0d3FF0000000000000;
	fma.rn.f64 	%fd250, %fd249, %fd239, 0d3FF0000000000000;
	{
	.reg .b32 %temp; 
	mov.b64 	{%r25, %temp}, %fd250;
	}
	{
	.reg .b32 %temp; 
	mov.b64 	{%temp, %r26}, %fd250;
	}
	shl.b32 	%r98, %r24, 20;
	add.s32 	%r99, %r98, %r26;
	mov.b64 	%fd412, {%r25, %r99};
	{
	.reg .b32 %temp; 
	mov.b64 	{%temp, %r100}, %fd29;
	}
	mov.b32 	%f15, %r100;
	abs.f32 	%f4, %f15;
	setp.lt.f32 	%p24, %f4, 0f4086232B;
	@%p24 bra 	$L__BB0_21;
	setp.lt.f64 	%p25, %fd29, 0d0000000000000000;
	add.f64 	%fd251, %fd29, 0d7FF0000000000000;
	selp.f64 	%fd412, 0d0000000000000000, %fd251, %p25;
	setp.geu.f32 	%p26, %f4, 0f40874800;
	@%p26 bra 	$L__BB0_21;
	shr.u32 	%r101, %r24, 31;
	add.s32 	%r102, %r24, %r101;
	shr.s32 	%r103, %r102, 1;
	shl.b32 	%r104, %r103, 20;
	add.s32 	%r105, %r26, %r104;
	mov.b64 	%fd252, {%r25, %r105};
	sub.s32 	%r106, %r24, %r103;
	shl.b32 	%r107, %r106, 20;
	add.s32 	%r108, %r107, 1072693248;
	mov.b32 	%r109, 0;
	mov.b64 	%fd253, {%r109, %r108};
	mul.f64 	%fd412, %fd253, %fd252;
$L__BB0_21:
	sub.f64 	%fd34, %fd11, %fd18;
	fma.rn.f64 	%fd254, %fd34, 0d3FF71547652B82FE, 0d4338000000000000;
	{
	.reg .b32 %temp; 
	mov.b64 	{%r27, %temp}, %fd254;
	}
	mov.f64 	%fd255, 0dC338000000000000;
	add.rn.f64 	%fd256, %fd254, %fd255;
	fma.rn.f64 	%fd257, %fd256, 0dBFE62E42FEFA39EF, %fd34;
	fma.rn.f64 	%fd258, %fd256, 0dBC7ABC9E3B39803F, %fd257;
	fma.rn.f64 	%fd259, %fd258, 0d3E5ADE1569CE2BDF, 0d3E928AF3FCA213EA;
	fma.rn.f64 	%fd260, %fd259, %fd258, 0d3EC71DEE62401315;
	fma.rn.f64 	%fd261, %fd260, %fd258, 0d3EFA01997C89EB71;
	fma.rn.f64 	%fd262, %fd261, %fd258, 0d3F2A01A014761F65;
	fma.rn.f64 	%fd263, %fd262, %fd258, 0d3F56C16C1852B7AF;
	fma.rn.f64 	%fd264, %fd263, %fd258, 0d3F81111111122322;
	fma.rn.f64 	%fd265, %fd264, %fd258, 0d3FA55555555502A1;
	fma.rn.f64 	%fd266, %fd265, %fd258, 0d3FC5555555555511;
	fma.rn.f64 	%fd267, %fd266, %fd258, 0d3FE000000000000B;
	fma.rn.f64 	%fd268, %fd267, %fd258, 0d3FF0000000000000;
	fma.rn.f64 	%fd269, %fd268, %fd258, 0d3FF0000000000000;
	{
	.reg .b32 %temp; 
	mov.b64 	{%r28, %temp}, %fd269;
	}
	{
	.reg .b32 %temp; 
	mov.b64 	{%temp, %r29}, %fd269;
	}
	shl.b32 	%r110, %r27, 20;
	add.s32 	%r111, %r110, %r29;
	mov.b64 	%fd413, {%r28, %r111};
	{
	.reg .b32 %temp; 
	mov.b64 	{%temp, %r112}, %fd34;
	}
	mov.b32 	%f16, %r112;
	abs.f32 	%f5, %f16;
	setp.lt.f32 	%p27, %f5, 0f4086232B;
	@%p27 bra 	$L__BB0_24;
	setp.lt.f64 	%p28, %fd34, 0d0000000000000000;
	add.f64 	%fd270, %fd34, 0d7FF0000000000000;
	selp.f64 	%fd413, 0d0000000000000000, %fd270, %p28;
	setp.geu.f32 	%p29, %f5, 0f40874800;
	@%p29 bra 	$L__BB0_24;
	shr.u32 	%r113, %r27, 31;
	add.s32 	%r114, %r27, %r113;
	shr.s32 	%r115, %r114, 1;
	shl.b32 	%r116, %r115, 20;
	add.s32 	%r117, %r29, %r116;
	mov.b64 	%fd271, {%r28, %r117};
	sub.s32 	%r118, %r27, %r115;
	shl.b32 	%r119, %r118, 20;
	add.s32 	%r120, %r119, 1072693248;
	mov.b32 	%r121, 0;
	mov.b64 	%fd272, {%r121, %r120};
	mul.f64 	%fd413, %fd272, %fd271;
$L__BB0_24:
	sub.f64 	%fd39, %fd12, %fd18;
	fma.rn.f64 	%fd273, %fd39, 0d3FF71547652B82FE, 0d4338000000000000;
	{
	.reg .b32 %temp; 
	mov.b64 	{%r30, %temp}, %fd273;
	}
	mov.f64 	%fd274, 0dC338000000000000;
	add.rn.f64 	%fd275, %fd273, %fd274;
	fma.rn.f64 	%fd276, %fd275, 0dBFE62E42FEFA39EF, %fd39;
	fma.rn.f64 	%fd277, %fd275, 0dBC7ABC9E3B39803F, %fd276;
	fma.rn.f64 	%fd278, %fd277, 0d3E5ADE1569CE2BDF, 0d3E928AF3FCA213EA;
	fma.rn.f64 	%fd279, %fd278, %fd277, 0d3EC71DEE62401315;
	fma.rn.f64 	%fd280, %fd279, %fd277, 0d3EFA01997C89EB71;
	fma.rn.f64 	%fd281, %fd280, %fd277, 0d3F2A01A014761F65;
	fma.rn.f64 	%fd282, %fd281, %fd277, 0d3F56C16C1852B7AF;
	fma.rn.f64 	%fd283, %fd282, %fd277, 0d3F81111111122322;
	fma.rn.f64 	%fd284, %fd283, %fd277, 0d3FA55555555502A1;
	fma.rn.f64 	%fd285, %fd284, %fd277, 0d3FC5555555555511;
	fma.rn.f64 	%fd286, %fd285, %fd277, 0d3FE000000000000B;
	fma.rn.f64 	%fd287, %fd286, %fd277, 0d3FF0000000000000;
	fma.rn.f64 	%fd288, %fd287, %fd277, 0d3FF0000000000000;
	{
	.reg .b32 %temp; 
	mov.b64 	{%r31, %temp}, %fd288;
	}
	{
	.reg .b32 %temp; 
	mov.b64 	{%temp, %r32}, %fd288;
	}
	shl.b32 	%r122, %r30, 20;
	add.s32 	%r123, %r122, %r32;
	mov.b64 	%fd414, {%r31, %r123};
	{
	.reg .b32 %temp; 
	mov.b64 	{%temp, %r124}, %fd39;
	}
	mov.b32 	%f17, %r124;
	abs.f32 	%f6, %f17;
	setp.lt.f32 	%p30, %f6, 0f4086232B;
	@%p30 bra 	$L__BB0_27;
	setp.lt.f64 	%p31, %fd39, 0d0000000000000000;
	add.f64 	%fd289, %fd39, 0d7FF0000000000000;
	selp.f64 	%fd414, 0d0000000000000000, %fd289, %p31;
	setp.geu.f32 	%p32, %f6, 0f40874800;
	@%p32 bra 	$L__BB0_27;
	shr.u32 	%r125, %r30, 31;
	add.s32 	%r126, %r30, %r125;
	shr.s32 	%r127, %r126, 1;
	shl.b32 	%r128, %r127, 20;
	add.s32 	%r129, %r32, %r128;
	mov.b64 	%fd290, {%r31, %r129};
	sub.s32 	%r130, %r30, %r127;
	shl.b32 	%r131, %r130, 20;
	add.s32 	%r132, %r131, 1072693248;
	mov.b32 	%r133, 0;
	mov.b64 	%fd291, {%r133, %r132};
	mul.f64 	%fd414, %fd291, %fd290;
$L__BB0_27:
	sub.f64 	%fd44, %fd13, %fd18;
	fma.rn.f64 	%fd292, %fd44, 0d3FF71547652B82FE, 0d4338000000000000;
	{
	.reg .b32 %temp; 
	mov.b64 	{%r33, %temp}, %fd292;
	}
	mov.f64 	%fd293, 0dC338000000000000;
	add.rn.f64 	%fd294, %fd292, %fd293;
	fma.rn.f64 	%fd295, %fd294, 0dBFE62E42FEFA39EF, %fd44;
	fma.rn.f64 	%fd296, %fd294, 0dBC7ABC9E3B39803F, %fd295;
	fma.rn.f64 	%fd297, %fd296, 0d3E5ADE1569CE2BDF, 0d3E928AF3FCA213EA;
	fma.rn.f64 	%fd298, %fd297, %fd296, 0d3EC71DEE62401315;
	fma.rn.f64 	%fd299, %fd298, %fd296, 0d3EFA01997C89EB71;
	fma.rn.f64 	%fd300, %fd299, %fd296, 0d3F2A01A014761F65;
	fma.rn.f64 	%fd301, %fd300, %fd296, 0d3F56C16C1852B7AF;
	fma.rn.f64 	%fd302, %fd301, %fd296, 0d3F81111111122322;
	fma.rn.f64 	%fd303, %fd302, %fd296, 0d3FA55555555502A1;
	fma.rn.f64 	%fd304, %fd303, %fd296, 0d3FC5555555555511;
	fma.rn.f64 	%fd305, %fd304, %fd296, 0d3FE000000000000B;
	fma.rn.f64 	%fd306, %fd305, %fd296, 0d3FF0000000000000;
	fma.rn.f64 	%fd307, %fd306, %fd296, 0d3FF0000000000000;
	{
	.reg .b32 %temp; 
	mov.b64 	{%r34, %temp}, %fd307;
	}
	{
	.reg .b32 %temp; 
	mov.b64 	{%temp, %r35}, %fd307;
	}
	shl.b32 	%r134, %r33, 20;
	add.s32 	%r135, %r134, %r35;
	mov.b64 	%fd415, {%r34, %r135};
	{
	.reg .b32 %temp; 
	mov.b64 	{%temp, %r136}, %fd44;
	}
	mov.b32 	%f18, %r136;
	abs.f32 	%f7, %f18;
	setp.lt.f32 	%p33, %f7, 0f4086232B;
	@%p33 bra 	$L__BB0_30;
	setp.lt.f64 	%p34, %fd44, 0d0000000000000000;
	add.f64 	%fd308, %fd44, 0d7FF0000000000000;
	selp.f64 	%fd415, 0d0000000000000000, %fd308, %p34;
	setp.geu.f32 	%p35, %f7, 0f40874800;
	@%p35 bra 	$L__BB0_30;
	shr.u32 	%r137, %r33, 31;
	add.s32 	%r138, %r33, %r137;
	shr.s32 	%r139, %r138, 1;
	shl.b32 	%r140, %r139, 20;
	add.s32 	%r141, %r35, %r140;
	mov.b64 	%fd309, {%r34, %r141};
	sub.s32 	%r142, %r33, %r139;
	shl.b32 	%r143, %r142, 20;
	add.s32 	%r144, %r143, 1072693248;
	mov.b32 	%r145, 0;
	mov.b64 	%fd310, {%r145, %r144};
	mul.f64 	%fd415, %fd310, %fd309;
$L__BB0_30:
	sub.f64 	%fd49, %fd14, %fd18;
	fma.rn.f64 	%fd311, %fd49, 0d3FF71547652B82FE, 0d4338000000000000;
	{
	.reg .b32 %temp; 
	mov.b64 	{%r36, %temp}, %fd311;
	}
	mov.f64 	%fd312, 0dC338000000000000;
	add.rn.f64 	%fd313, %fd311, %fd312;
	fma.rn.f64 	%fd314, %fd313, 0dBFE62E42FEFA39EF, %fd49;
	fma.rn.f64 	%fd315, %fd313, 0dBC7ABC9E3B39803F, %fd314;
	fma.rn.f64 	%fd316, %fd315, 0d3E5ADE1569CE2BDF, 0d3E928AF3FCA213EA;
	fma.rn.f64 	%fd317, %fd316, %fd315, 0d3EC71DEE62401315;
	fma.rn.f64 	%fd318, %fd317, %fd315, 0d3EFA01997C89EB71;
	fma.rn.f64 	%fd319, %fd318, %fd315, 0d3F2A01A014761F65;
	fma.rn.f64 	%fd320, %fd319, %fd315, 0d3F56C16C1852B7AF;
	fma.rn.f64 	%fd321, %fd320, %fd315, 0d3F81111111122322;
	fma.rn.f64 	%fd322, %fd321, %fd315, 0d3FA55555555502A1;
	fma.rn.f64 	%fd323, %fd322, %fd315, 0d3FC5555555555511;
	fma.rn.f64 	%fd324, %fd323, %fd315, 0d3FE000000000000B;
	fma.rn.f64 	%fd325, %fd324, %fd315, 0d3FF0000000000000;
	fma.rn.f64 	%fd326, %fd325, %fd315, 0d3FF0000000000000;
	{
	.reg .b32 %temp; 
	mov.b64 	{%r37, %temp}, %fd326;
	}
	{
	.reg .b32 %temp; 
	mov.b64 	{%temp, %r38}, %fd326;
	}
	shl.b32 	%r146, %r36, 20;
	add.s32 	%r147, %r146, %r38;
	mov.b64 	%fd416, {%r37, %r147};
	{
	.reg .b32 %temp; 
	mov.b64 	{%temp, %r148}, %fd49;
	}
	mov.b32 	%f19, %r148;
	abs.f32 	%f8, %f19;
	setp.lt.f32 	%p36, %f8, 0f4086232B;
	@%p36 bra 	$L__BB0_33;
	setp.lt.f64 	%p37, %fd49, 0d0000000000000000;
	add.f64 	%fd327, %fd49, 0d7FF0000000000000;
	selp.f64 	%fd416, 0d0000000000000000, %fd327, %p37;
	setp.geu.f32 	%p38, %f8, 0f40874800;
	@%p38 bra 	$L__BB0_33;
	shr.u32 	%r149, %r36, 31;
	add.s32 	%r150, %r36, %r149;
	shr.s32 	%r151, %r150, 1;
	shl.b32 	%r152, %r151, 20;
	add.s32 	%r153, %r38, %r152;
	mov.b64 	%fd328, {%r37, %r153};
	sub.s32 	%r154, %r36, %r151;
	shl.b32 	%r155, %r154, 20;
	add.s32 	%r156, %r155, 1072693248;
	mov.b32 	%r157, 0;
	mov.b64 	%fd329, {%r157, %r156};
	mul.f64 	%fd416, %fd329, %fd328;
$L__BB0_33:
	sub.f64 	%fd54, %fd15, %fd18;
	fma.rn.f64 	%fd330, %fd54, 0d3FF71547652B82FE, 0d4338000000000000;
	{
	.reg .b32 %temp; 
	mov.b64 	{%r39, %temp}, %fd330;
	}
	mov.f64 	%fd331, 0dC338000000000000;
	add.rn.f64 	%fd332, %fd330, %fd331;
	fma.rn.f64 	%fd333, %fd332, 0dBFE62E42FEFA39EF, %fd54;
	fma.rn.f64 	%fd334, %fd332, 0dBC7ABC9E3B39803F, %fd333;
	fma.rn.f64 	%fd335, %fd334, 0d3E5ADE1569CE2BDF, 0d3E928AF3FCA213EA;
	fma.rn.f64 	%fd336, %fd335, %fd334, 0d3EC71DEE62401315;
	fma.rn.f64 	%fd337, %fd336, %fd334, 0d3EFA01997C89EB71;
	fma.rn.f64 	%fd338, %fd337, %fd334, 0d3F2A01A014761F65;
	fma.rn.f64 	%fd339, %fd338, %fd334, 0d3F56C16C1852B7AF;
	fma.rn.f64 	%fd340, %fd339, %fd334, 0d3F81111111122322;
	fma.rn.f64 	%fd341, %fd340, %fd334, 0d3FA55555555502A1;
	fma.rn.f64 	%fd342, %fd341, %fd334, 0d3FC5555555555511;
	fma.rn.f64 	%fd343, %fd342, %fd334, 0d3FE000000000000B;
	fma.rn.f64 	%fd344, %fd343, %fd334, 0d3FF0000000000000;
	fma.rn.f64 	%fd345, %fd344, %fd334, 0d3FF0000000000000;
	{
	.reg .b32 %temp; 
	mov.b64 	{%r40, %temp}, %fd345;
	}
	{
	.reg .b32 %temp; 
	mov.b64 	{%temp, %r41}, %fd345;
	}
	shl.b32 	%r158, %r39, 20;
	add.s32 	%r159, %r158, %r41;
	mov.b64 	%fd417, {%r40, %r159};
	{
	.reg .b32 %temp; 
	mov.b64 	{%temp, %r160}, %fd54;
	}
	mov.b32 	%f20, %r160;
	abs.f32 	%f9, %f20;
	setp.lt.f32 	%p39, %f9, 0f4086232B;
	@%p39 bra 	$L__BB0_36;
	setp.lt.f64 	%p40, %fd54, 0d0000000000000000;
	add.f64 	%fd346, %fd54, 0d7FF0000000000000;
	selp.f64 	%fd417, 0d0000000000000000, %fd346, %p40;
	setp.geu.f32 	%p41, %f9, 0f40874800;
	@%p41 bra 	$L__BB0_36;
	shr.u32 	%r161, %r39, 31;
	add.s32 	%r162, %r39, %r161;
	shr.s32 	%r163, %r162, 1;
	shl.b32 	%r164, %r163, 20;
	add.s32 	%r165, %r41, %r164;
	mov.b64 	%fd347, {%r40, %r165};
	sub.s32 	%r166, %r39, %r163;
	shl.b32 	%r167, %r166, 20;
	add.s32 	%r168, %r167, 1072693248;
	mov.b32 	%r169, 0;
	mov.b64 	%fd348, {%r169, %r168};
	mul.f64 	%fd417, %fd348, %fd347;
$L__BB0_36:
	sub.f64 	%fd59, %fd16, %fd18;
	fma.rn.f64 	%fd349, %fd59, 0d3FF71547652B82FE, 0d4338000000000000;
	{
	.reg .b32 %temp; 
	mov.b64 	{%r42, %temp}, %fd349;
	}
	mov.f64 	%fd350, 0dC338000000000000;
	add.rn.f64 	%fd351, %fd349, %fd350;
	fma.rn.f64 	%fd352, %fd351, 0dBFE62E42FEFA39EF, %fd59;
	fma.rn.f64 	%fd353, %fd351, 0dBC7ABC9E3B39803F, %fd352;
	fma.rn.f64 	%fd354, %fd353, 0d3E5ADE1569CE2BDF, 0d3E928AF3FCA213EA;
	fma.rn.f64 	%fd355, %fd354, %fd353, 0d3EC71DEE62401315;
	fma.rn.f64 	%fd356, %fd355, %fd353, 0d3EFA01997C89EB71;
	fma.rn.f64 	%fd357, %fd356, %fd353, 0d3F2A01A014761F65;
	fma.rn.f64 	%fd358, %fd357, %fd353, 0d3F56C16C1852B7AF;
	fma.rn.f64 	%fd359, %fd358, %fd353, 0d3F81111111122322;
	fma.rn.f64 	%fd360, %fd359, %fd353, 0d3FA55555555502A1;
	fma.rn.f64 	%fd361, %fd360, %fd353, 0d3FC5555555555511;
	fma.rn.f64 	%fd362, %fd361, %fd353, 0d3FE000000000000B;
	fma.rn.f64 	%fd363, %fd362, %fd353, 0d3FF0000000000000;
	fma.rn.f64 	%fd364, %fd363, %fd353, 0d3FF0000000000000;
	{
	.reg .b32 %temp; 
	mov.b64 	{%r43, %temp}, %fd364;
	}
	{
	.reg .b32 %temp; 
	mov.b64 	{%temp, %r44}, %fd364;
	}
	shl.b32 	%r170, %r42, 20;
	add.s32 	%r171, %r170, %r44;
	mov.b64 	%fd418, {%r43, %r171};
	{
	.reg .b32 %temp; 
	mov.b64 	{%temp, %r172}, %fd59;
	}
	mov.b32 	%f21, %r172;
	abs.f32 	%f10, %f21;
	setp.lt.f32 	%p42, %f10, 0f4086232B;
	@%p42 bra 	$L__BB0_39;
	setp.lt.f64 	%p43, %fd59, 0d0000000000000000;
	add.f64 	%fd365, %fd59, 0d7FF0000000000000;
	selp.f64 	%fd418, 0d0000000000000000, %fd365, %p43;
	setp.geu.f32 	%p44, %f10, 0f40874800;
	@%p44 bra 	$L__BB0_39;
	shr.u32 	%r173, %r42, 31;
	add.s32 	%r174, %r42, %r173;
	shr.s32 	%r175, %r174, 1;
	shl.b32 	%r176, %r175, 20;
	add.s32 	%r177, %r44, %r176;
	mov.b64 	%fd366, {%r43, %r177};
	sub.s32 	%r178, %r42, %r175;
	shl.b32 	%r179, %r178, 20;
	add.s32 	%r180, %r179, 1072693248;
	mov.b32 	%r181, 0;
	mov.b64 	%fd367, {%r181, %r180};
	mul.f64 	%fd418, %fd367, %fd366;
$L__BB0_39:
	sub.f64 	%fd64, %fd17, %fd18;
	fma.rn.f64 	%fd368, %fd64, 0d3FF71547652B82FE, 0d4338000000000000;
	{
	.reg .b32 %temp; 
	mov.b64 	{%r45, %temp}, %fd368;
	}
	mov.f64 	%fd369, 0dC338000000000000;
	add.rn.f64 	%fd370, %fd368, %fd369;
	fma.rn.f64 	%fd371, %fd370, 0dBFE62E42FEFA39EF, %fd64;
	fma.rn.f64 	%fd372, %fd370, 0dBC7ABC9E3B39803F, %fd371;
	fma.rn.f64 	%fd373, %fd372, 0d3E5ADE1569CE2BDF, 0d3E928AF3FCA213EA;
	fma.rn.f64 	%fd374, %fd373, %fd372, 0d3EC71DEE62401315;
	fma.rn.f64 	%fd375, %fd374, %fd372, 0d3EFA01997C89EB71;
	fma.rn.f64 	%fd376, %fd375, %fd372, 0d3F2A01A014761F65;
	fma.rn.f64 	%fd377, %fd376, %fd372, 0d3F56C16C1852B7AF;
	fma.rn.f64 	%fd378, %fd377, %fd372, 0d3F81111111122322;
	fma.rn.f64 	%fd379, %fd378, %fd372, 0d3FA55555555502A1;
	fma.rn.f64 	%fd380, %fd379, %fd372, 0d3FC5555555555511;
	fma.rn.f64 	%fd381, %fd380, %fd372, 0d3FE000000000000B;
	fma.rn.f64 	%fd382, %fd381, %fd372, 0d3FF0000000000000;
	fma.rn.f64 	%fd383, %fd382, %fd372, 0d3FF0000000000000;
	{
	.reg .b32 %temp; 
	mov.b64 	{%r46, %temp}, %fd383;
	}
	{
	.reg .b32 %temp; 
	mov.b64 	{%temp, %r47}, %fd383;
	}
	shl.b32 	%r182, %r45, 20;
	add.s32 	%r183, %r182, %r47;
	mov.b64 	%fd419, {%r46, %r183};
	{
	.reg .b32 %temp; 
	mov.b64 	{%temp, %r184}, %fd64;
	}
	mov.b32 	%f22, %r184;
	abs.f32 	%f11, %f22;
	setp.lt.f32 	%p45, %f11, 0f4086232B;
	@%p45 bra 	$L__BB0_42;
	setp.lt.f64 	%p46, %fd64, 0d0000000000000000;
	add.f64 	%fd384, %fd64, 0d7FF0000000000000;
	selp.f64 	%fd419, 0d0000000000000000, %fd384, %p46;
	setp.geu.f32 	%p47, %f11, 0f40874800;
	@%p47 bra 	$L__BB0_42;
	shr.u32 	%r185, %r45, 31;
	add.s32 	%r186, %r45, %r185;
	shr.s32 	%r187, %r186, 1;
	shl.b32 	%r188, %r187, 20;
	add.s32 	%r189, %r47, %r188;
	mov.b64 	%fd385, {%r46, %r189};
	sub.s32 	%r190, %r45, %r187;
	shl.b32 	%r191, %r190, 20;
	add.s32 	%r192, %r191, 1072693248;
	mov.b32 	%r193, 0;
	mov.b64 	%fd386, {%r193, %r192};
	mul.f64 	%fd419, %fd386, %fd385;
$L__BB0_42:
	add.f64 	%fd387, %fd410, 0d0000000000000000;
	add.f64 	%fd388, %fd387, %fd411;
	add.f64 	%fd389, %fd388, %fd412;
	add.f64 	%fd390, %fd389, %fd413;
	add.f64 	%fd391, %fd390, %fd414;
	add.f64 	%fd392, %fd391, %fd415;
	add.f64 	%fd393, %fd392, %fd416;
	add.f64 	%fd394, %fd393, %fd417;
	add.f64 	%fd395, %fd394, %fd418;
	add.f64 	%fd396, %fd395, %fd419;
	div.rn.f64 	%fd397, %fd410, %fd396;
	st.global.f64 	[%rd10], %fd397;
	div.rn.f64 	%fd398, %fd411, %fd396;
	st.global.f64 	[%rd10+8], %fd398;
	div.rn.f64 	%fd399, %fd412, %fd396;
	st.global.f64 	[%rd10+16], %fd399;
	div.rn.f64 	%fd400, %fd413, %fd396;
	st.global.f64 	[%rd10+24], %fd400;
	div.rn.f64 	%fd401, %fd414, %fd396;
	st.global.f64 	[%rd10+32], %fd401;
	div.rn.f64 	%fd402, %fd415, %fd396;
	st.global.f64 	[%rd10+40], %fd402;
	div.rn.f64 	%fd403, %fd416, %fd396;
	st.global.f64 	[%rd10+48], %fd403;
	div.rn.f64 	%fd404, %fd417, %fd396;
	st.global.f64 	[%rd10+56], %fd404;
	div.rn.f64 	%fd405, %fd418, %fd396;
	st.global.f64 	[%rd10+64], %fd405;
	div.rn.f64 	%fd406, %fd419, %fd396;
	st.global.f64 	[%rd10+72], %fd406;
$L__BB0_43:
	ret;

}
	// .globl	_Z25backwardPropagationKernelPdS_S_S_S_S_iid
.visible .entry _Z25backwardPropagationKernelPdS_S_S_S_S_iid(
	.param .u64 .ptr .align 1 _Z25backwardPropagationKernelPdS_S_S_S_S_iid_param_0,
	.param .u64 .ptr .align 1 _Z25backwardPropagationKernelPdS_S_S_S_S_iid_param_1,
	.param .u64 .ptr .align 1 _Z25backwardPropagationKernelPdS_S_S_S_S_iid_param_2,
	.param .u64 .ptr .align 1 _Z25backwardPropagationKernelPdS_S_S_S_S_iid_param_3,
	.param .u64 .ptr .align 1 _Z25backwardPropagationKernelPdS_S_S_S_S_iid_param_4,
	.param .u64 .ptr .align 1 _Z25backwardPropagationKernelPdS_S_S_S_S_iid_param_5,
	.param .u32 _Z25backwardPropagationKernelPdS_S_S_S_S_iid_param_6,
	.param .u32 _Z25backwardPropagationKernelPdS_S_S_S_S_iid_param_7,
	.param .f64 _Z25backwardPropagationKernelPdS_S_S_S_S_iid_param_8
)
{
	.local .align 16 .b8 	__local_depot1[1024];
	.reg .b64 	%SP;
	.reg .b64 	%SPL;
	.reg .pred 	%p<6>;
	.reg .b32 	%r<35>;
	.reg .b64 	%rd<41>;
	.reg .b64 	%fd<793>;

	mov.u64 	%SPL, __local_depot1;
	ld.param.u64 	%rd11, [_Z25backwardPropagationKernelPdS_S_S_S_S_iid_param_1];
	ld.param.u64 	%rd12, [_Z25backwardPropagationKernelPdS_S_S_S_S_iid_param_2];
	ld.param.u64 	%rd13, [_Z25backwardPropagationKernelPdS_S_S_S_S_iid_param_3];
	ld.param.u64 	%rd15, [_Z25backwardPropagationKernelPdS_S_S_S_S_iid_param_5];
	ld.param.u32 	%r14, [_Z25backwardPropagationKernelPdS_S_S_S_S_iid_param_6];
	add.u64 	%rd1, %SPL, 0;
	mov.u32 	%r15, %ctaid.x;
	mov.u32 	%r16, %ntid.x;
	mov.u32 	%r17, %tid.x;
	mad.lo.s32 	%r1, %r15, %r16, %r17;
	setp.ge.s32 	%p1, %r1, %r14;
	@%p1 bra 	$L__BB1_8;
	cvta.to.global.u64 	%rd18, %rd11;
	cvta.to.global.u64 	%rd19, %rd13;
	mul.lo.s32 	%r19, %r1, 10;
	mul.wide.s32 	%rd20, %r19, 8;
	add.s64 	%rd21, %rd18, %rd20;
	ld.global.f64 	%fd150, [%rd21];
	add.s64 	%rd22, %rd19, %rd20;
	ld.global.f64 	%fd151, [%rd22];
	sub.f64 	%fd1, %fd150, %fd151;
	ld.global.f64 	%fd152, [%rd21+8];
	ld.global.f64 	%fd153, [%rd22+8];
	sub.f64 	%fd2, %fd152, %fd153;
	ld.global.f64 	%fd154, [%rd21+16];
	ld.global.f64 	%fd155, [%rd22+16];
	sub.f64 	%fd3, %fd154, %fd155;
	ld.global.f64 	%fd156, [%rd21+24];
	ld.global.f64 	%fd157, [%rd22+24];
	sub.f64 	%fd4, %fd156, %fd157;
	ld.global.f64 	%fd158, [%rd21+32];
	ld.global.f64 	%fd159, [%rd22+32];
	sub.f64 	%fd5, %fd158, %fd159;
	ld.global.f64 	%fd160, [%rd21+40];
	ld.global.f64 	%fd161, [%rd22+40];
	sub.f64 	%fd6, %fd160, %fd161;
	ld.global.f64 	%fd162, [%rd21+48];
	ld.global.f64 	%fd163, [%rd22+48];
	sub.f64 	%fd7, %fd162, %fd163;
	ld.global.f64 	%fd164, [%rd21+56];
	ld.global.f64 	%fd165, [%rd22+56];
	sub.f64 	%fd8, %fd164, %fd165;
	ld.global.f64 	%fd166, [%rd21+64];
	ld.global.f64 	%fd167, [%rd22+64];
	sub.f64 	%fd9, %fd166, %fd167;
	ld.global.f64 	%fd168, [%rd21+72];
	ld.global.f64 	%fd169, [%rd22+72];
	sub.f64 	%fd10, %fd168, %fd169;
	shl.b32 	%r32, %r1, 7;
	cvta.to.global.u64 	%rd23, %rd12;
	add.s64 	%rd2, %rd23, 8;
	cvta.to.global.u64 	%rd24, %rd15;
	add.s64 	%rd40, %rd24, 80;
	mov.b32 	%r31, 0;
	mov.b64 	%rd39, 0;
	mov.u64 	%rd38, %rd40;
	mov.u32 	%r30, %r32;
$L__BB1_2:
	mul.wide.s32 	%rd25, %r30, 8;
	add.s64 	%rd26, %rd2, %rd25;
	ld.global.f64 	%fd170, [%rd38+-80];
	fma.rn.f64 	%fd171, %fd1, %fd170, 0d0000000000000000;
	ld.global.f64 	%fd172, [%rd38+-72];
	fma.rn.f64 	%fd173, %fd2, %fd172, %fd171;
	ld.global.f64 	%fd174, [%rd38+-64];
	fma.rn.f64 	%fd175, %fd3, %fd174, %fd173;
	ld.global.f64 	%fd176, [%rd38+-56];
	fma.rn.f64 	%fd177, %fd4, %fd176, %fd175;
	ld.global.f64 	%fd178, [%rd38+-48];
	fma.rn.f64 	%fd179, %fd5, %fd178, %fd177;
	ld.global.f64 	%fd180, [%rd38+-40];
	fma.rn.f64 	%fd181, %fd6, %fd180, %fd179;
	ld.global.f64 	%fd182, [%rd38+-32];
	fma.rn.f64 	%fd183, %fd7, %fd182, %fd181;
	ld.global.f64 	%fd184, [%rd38+-24];
	fma.rn.f64 	%fd185, %fd8, %fd184, %fd183;
	ld.global.f64 	%fd186, [%rd38+-16];
	fma.rn.f64 	%fd187, %fd9, %fd186, %fd185;
	ld.global.f64 	%fd188, [%rd38+-8];
	fma.rn.f64 	%fd189, %fd10, %fd188, %fd187;
	ld.global.f64 	%fd190, [%rd26+-8];
	mov.f64 	%fd191, 0d3FF0000000000000;
	sub.f64 	%fd192, %fd191, %fd190;
	mul.f64 	%fd193, %fd190, %fd192;
	mul.f64 	%fd194, %fd189, %fd193;
	add.s64 	%rd27, %rd1, %rd39;
	ld.global.f64 	%fd195, [%rd38];
	fma.rn.f64 	%fd196, %fd1, %fd195, 0d0000000000000000;
	ld.global.f64 	%fd197, [%rd38+8];
	fma.rn.f64 	%fd198, %fd2, %fd197, %fd196;
	ld.global.f64 	%fd199, [%rd38+16];
	fma.rn.f64 	%fd200, %fd3, %fd199, %fd198;
	ld.global.f64 	%fd201, [%rd38+24];
	fma.rn.f64 	%fd202, %fd4, %fd201, %fd200;
	ld.global.f64 	%fd203, [%rd38+32];
	fma.rn.f64 	%fd204, %fd5, %fd203, %fd202;
	ld.global.f64 	%fd205, [%rd38+40];
	fma.rn.f64 	%fd206, %fd6, %fd205, %fd204;
	ld.global.f64 	%fd207, [%rd38+48];
	fma.rn.f64 	%fd208, %fd7, %fd207, %fd206;
	ld.global.f64 	%fd209, [%rd38+56];
	fma.rn.f64 	%fd210, %fd8, %fd209, %fd208;
	ld.global.f64 	%fd211, [%rd38+64];
	fma.rn.f64 	%fd212, %fd9, %fd211, %fd210;
	ld.global.f64 	%fd213, [%rd38+72];
	fma.rn.f64 	%fd214, %fd10, %fd213, %fd212;
	ld.global.f64 	%fd215, [%rd26];
	sub.f64 	%fd216, %fd191, %fd215;
	mul.f64 	%fd217, %fd215, %fd216;
	mul.f64 	%fd218, %fd214, %fd217;
	st.local.v2.f64 	[%rd27], {%fd194, %fd218};
	add.s32 	%r31, %r31, 2;
	add.s64 	%rd39, %rd39, 16;
	add.s32 	%r30, %r30, 2;
	add.s64 	%rd38, %rd38, 160;
	setp.ne.s32 	%p2, %r31, 128;
	@%p2 bra 	$L__BB1_2;
	ld.param.f64 	%fd791, [_Z25backwardPropagationKernelPdS_S_S_S_S_iid_param_8];
	mul.f64 	%fd11, %fd791, %fd1;
	mul.f64 	%fd12, %fd791, %fd2;
	mul.f64 	%fd13, %fd791, %fd3;
	mul.f64 	%fd14, %fd791, %fd4;
	mul.f64 	%fd15, %fd791, %fd5;
	mul.f64 	%fd16, %fd791, %fd6;
	mul.f64 	%fd17, %fd791, %fd7;
	mul.f64 	%fd18, %fd791, %fd8;
	mul.f64 	%fd19, %fd791, %fd9;
	mul.f64 	%fd20, %fd791, %fd10;
	mov.b32 	%r33, 0;
$L__BB1_4:
	mul.wide.s32 	%rd28, %r32, 8;
	add.s64 	%rd29, %rd2, %rd28;
	ld.global.f64 	%fd219, [%rd29+-8];
	ld.global.f64 	%fd220, [%rd40+-80];
	fma.rn.f64 	%fd221, %fd11, %fd219, %fd220;
	st.global.f64 	[%rd40+-80], %fd221;
	ld.global.f64 	%fd222, [%rd29+-8];
	ld.global.f64 	%fd223, [%rd40+-72];
	fma.rn.f64 	%fd224, %fd12, %fd222, %fd223;
	st.global.f64 	[%rd40+-72], %fd224;
	ld.global.f64 	%fd225, [%rd29+-8];
	ld.global.f64 	%fd226, [%rd40+-64];
	fma.rn.f64 	%fd227, %fd13, %fd225, %fd226;
	st.global.f64 	[%rd40+-64], %fd227;
	ld.global.f64 	%fd228, [%rd29+-8];
	ld.global.f64 	%fd229, [%rd40+-56];
	fma.rn.f64 	%fd230, %fd14, %fd228, %fd229;
	st.global.f64 	[%rd40+-56], %fd230;
	ld.global.f64 	%fd231, [%rd29+-8];
	ld.global.f64 	%fd232, [%rd40+-48];
	fma.rn.f64 	%fd233, %fd15, %fd231, %fd232;
	st.global.f64 	[%rd40+-48], %fd233;
	ld.global.f64 	%fd234, [%rd29+-8];
	ld.global.f64 	%fd235, [%rd40+-40];
	fma.rn.f64 	%fd236, %fd16, %fd234, %fd235;
	st.global.f64 	[%rd40+-40], %fd236;
	ld.global.f64 	%fd237, [%rd29+-8];
	ld.global.f64 	%fd238, [%rd40+-32];
	fma.rn.f64 	%fd239, %fd17, %fd237, %fd238;
	st.global.f64 	[%rd40+-32], %fd239;
	ld.global.f64 	%fd240, [%rd29+-8];
	ld.global.f64 	%fd241, [%rd40+-24];
	fma.rn.f64 	%fd242, %fd18, %fd240, %fd241;
	st.global.f64 	[%rd40+-24], %fd242;
	ld.global.f64 	%fd243, [%rd29+-8];
	ld.global.f64 	%fd244, [%rd40+-16];
	fma.rn.f64 	%fd245, %fd19, %fd243, %fd244;
	st.global.f64 	[%rd40+-16], %fd245;
	ld.global.f64 	%fd246, [%rd29+-8];
	ld.global.f64 	%fd247, [%rd40+-8];
	fma.rn.f64 	%fd248, %fd20, %fd246, %fd247;
	st.global.f64 	[%rd40+-8], %fd248;
	ld.global.f64 	%fd249, [%rd29];
	ld.global.f64 	%fd250, [%rd40];
	fma.rn.f64 	%fd251, %fd11, %fd249, %fd250;
	st.global.f64 	[%rd40], %fd251;
	ld.global.f64 	%fd252, [%rd29];
	ld.global.f64 	%fd253, [%rd40+8];
	fma.rn.f64 	%fd254, %fd12, %fd252, %fd253;
	st.global.f64 	[%rd40+8], %fd254;
	ld.global.f64 	%fd255, [%rd29];
	ld.global.f64 	%fd256, [%rd40+16];
	fma.rn.f64 	%fd257, %fd13, %fd255, %fd256;
	st.global.f64 	[%rd40+16], %fd257;
	ld.global.f64 	%fd258, [%rd29];
	ld.global.f64 	%fd259, [%rd40+24];
	fma.rn.f64 	%fd260, %fd14, %fd258, %fd259;
	st.global.f64 	[%rd40+24], %fd260;
	ld.global.f64 	%fd261, [%rd29];
	ld.global.f64 	%fd262, [%rd40+32];
	fma.rn.f64 	%fd263, %fd15, %fd261, %fd262;
	st.global.f64 	[%rd40+32], %fd263;
	ld.global.f64 	%fd264, [%rd29];
	ld.global.f64 	%fd265, [%rd40+40];
	fma.rn.f64 	%fd266, %fd16, %fd264, %fd265;
	st.global.f64 	[%rd40+40], %fd266;
	ld.global.f64 	%fd267, [%rd29];
	ld.global.f64 	%fd268, [%rd40+48];
	fma.rn.f64 	%fd269, %fd17, %fd267, %fd268;
	st.global.f64 	[%rd40+48], %fd269;
	ld.global.f64 	%fd270, [%rd29];
	ld.global.f64 	%fd271, [%rd40+56];
	fma.rn.f64 	%fd272, %fd18, %fd270, %fd271;
	st.global.f64 	[%rd40+56], %fd272;
	ld.global.f64 	%fd273, [%rd29];
	ld.global.f64 	%fd274, [%rd40+64];
	fma.rn.f64 	%fd275, %fd19, %fd273, %fd274;
	st.global.f64 	[%rd40+64], %fd275;
	ld.global.f64 	%fd276, [%rd29];
	ld.global.f64 	%fd277, [%rd40+72];
	fma.rn.f64 	%fd278, %fd20, %fd276, %fd277;
	st.global.f64 	[%rd40+72], %fd278;
	add.s32 	%r33, %r33, 2;
	add.s64 	%rd40, %rd40, 160;
	add.s32 	%r32, %r32, 2;
	setp.ne.s32 	%p3, %r33, 128;
	@%p3 bra 	$L__BB1_4;
	ld.param.u32 	%r28, [_Z25backwardPropagationKernelPdS_S_S_S_S_iid_param_7];
	setp.lt.s32 	%p4, %r28, 1;
	@%p4 bra 	$L__BB1_8;
	ld.param.f64 	%fd792, [_Z25backwardPropagationKernelPdS_S_S_S_S_iid_param_8];
	ld.local.v2.f64 	{%fd279, %fd280}, [%rd1];
	ld.local.v2.f64 	{%fd281, %fd282}, [%rd1+16];
	ld.local.v2.f64 	{%fd283, %fd284}, [%rd1+32];
	ld.local.v2.f64 	{%fd285, %fd286}, [%rd1+48];
	ld.local.v2.f64 	{%fd287, %fd288}, [%rd1+64];
	ld.local.v2.f64 	{%fd289, %fd290}, [%rd1+80];
	ld.local.v2.f64 	{%fd291, %fd292}, [%rd1+96];
	ld.local.v2.f64 	{%fd293, %fd294}, [%rd1+112];
	ld.local.v2.f64 	{%fd295, %fd296}, [%rd1+128];
	ld.local.v2.f64 	{%fd297, %fd298}, [%rd1+144];
	ld.local.v2.f64 	{%fd299, %fd300}, [%rd1+160];
	ld.local.v2.f64 	{%fd301, %fd302}, [%rd1+176];
	ld.local.v2.f64 	{%fd303, %fd304}, [%rd1+192];
	ld.local.v2.f64 	{%fd305, %fd306}, [%rd1+208];
	ld.local.v2.f64 	{%fd307, %fd308}, [%rd1+224];
	ld.local.v2.f64 	{%fd309, %fd310}, [%rd1+240];
	ld.local.v2.f64 	{%fd311, %fd312}, [%rd1+256];
	ld.local.v2.f64 	{%fd313, %fd314}, [%rd1+272];
	ld.local.v2.f64 	{%fd315, %fd316}, [%rd1+288];
	ld.local.v2.f64 	{%fd317, %fd318}, [%rd1+304];
	ld.local.v2.f64 	{%fd319, %fd320}, [%rd1+320];
	ld.local.v2.f64 	{%fd321, %fd322}, [%rd1+336];
	ld.local.v2.f64 	{%fd323, %fd324}, [%rd1+352];
	ld.local.v2.f64 	{%fd325, %fd326}, [%rd1+368];
	ld.local.v2.f64 	{%fd327, %fd328}, [%rd1+384];
	ld.local.v2.f64 	{%fd329, %fd330}, [%rd1+400];
	ld.local.v2.f64 	{%fd331, %fd332}, [%rd1+416];
	ld.local.v2.f64 	{%fd333, %fd334}, [%rd1+432];
	ld.local.v2.f64 	{%fd335, %fd336}, [%rd1+448];
	ld.local.v2.f64 	{%fd337, %fd338}, [%rd1+464];
	ld.local.v2.f64 	{%fd339, %fd340}, [%rd1+480];
	ld.local.v2.f64 	{%fd341, %fd342}, [%rd1+496];
	ld.local.v2.f64 	{%fd343, %fd344}, [%rd1+512];
	ld.local.v2.f64 	{%fd345, %fd346}, [%rd1+528];
	ld.local.v2.f64 	{%fd347, %fd348}, [%rd1+544];
	ld.local.v2.f64 	{%fd349, %fd350}, [%rd1+560];
	ld.local.v2.f64 	{%fd351, %fd352}, [%rd1+576];
	ld.local.v2.f64 	{%fd353, %fd354}, [%rd1+592];
	ld.local.v2.f64 	{%fd355, %fd356}, [%rd1+608];
	ld.local.v2.f64 	{%fd357, %fd358}, [%rd1+624];
	ld.local.v2.f64 	{%fd359, %fd360}, [%rd1+640];
	ld.local.v2.f64 	{%fd361, %fd362}, [%rd1+656];
	ld.local.v2.f64 	{%fd363, %fd364}, [%rd1+672];
	ld.local.v2.f64 	{%fd365, %fd366}, [%rd1+688];
	ld.local.v2.f64 	{%fd367, %fd368}, [%rd1+704];
	ld.local.v2.f64 	{%fd369, %fd370}, [%rd1+720];
	ld.local.v2.f64 	{%fd371, %fd372}, [%rd1+736];
	ld.local.v2.f64 	{%fd373, %fd374}, [%rd1+752];
	ld.local.v2.f64 	{%fd375, %fd376}, [%rd1+768];
	ld.local.v2.f64 	{%fd377, %fd378}, [%rd1+784];
	ld.local.v2.f64 	{%fd379, %fd380}, [%rd1+800];
	ld.local.v2.f64 	{%fd381, %fd382}, [%rd1+816];
	ld.local.v2.f64 	{%fd383, %fd384}, [%rd1+832];
	ld.local.v2.f64 	{%fd385, %fd386}, [%rd1+848];
	ld.local.v2.f64 	{%fd387, %fd388}, [%rd1+864];
	ld.local.v2.f64 	{%fd389, %fd390}, [%rd1+880];
	ld.local.v2.f64 	{%fd391, %fd392}, [%rd1+896];
	ld.local.v2.f64 	{%fd393, %fd394}, [%rd1+912];
	ld.local.v2.f64 	{%fd395, %fd396}, [%rd1+928];
	ld.local.v2.f64 	{%fd397, %fd398}, [%rd1+944];
	ld.local.v2.f64 	{%fd399, %fd400}, [%rd1+960];
	ld.local.v2.f64 	{%fd401, %fd402}, [%rd1+976];
	ld.local.v2.f64 	{%fd403, %fd404}, [%rd1+992];
	ld.local.v2.f64 	{%fd405, %fd406}, [%rd1+1008];
	mul.f64 	%fd21, %fd792, %fd279;
	mul.f64 	%fd22, %fd792, %fd280;
	mul.f64 	%fd23, %fd792, %fd281;
	mul.f64 	%fd24, %fd792, %fd282;
	mul.f64 	%fd25, %fd792, %fd283;
	mul.f64 	%fd26, %fd792, %fd284;
	mul.f64 	%fd27, %fd792, %fd285;
	mul.f64 	%fd28, %fd792, %fd286;
	mul.f64 	%fd29, %fd792, %fd287;
	mul.f64 	%fd30, %fd792, %fd288;
	mul.f64 	%fd31, %fd792, %fd289;
	mul.f64 	%fd32, %fd792, %fd290;
	mul.f64 	%fd33, %fd792, %fd291;
	mul.f64 	%fd34, %fd792, %fd292;
	mul.f64 	%fd35, %fd792, %fd293;
	mul.f64 	%fd36, %fd792, %fd294;
	mul.f64 	%fd37, %fd792, %fd295;
	mul.f64 	%fd38, %fd792, %fd296;
	mul.f64 	%fd39, %fd792, %fd297;
	mul.f64 	%fd40, %fd792, %fd298;
	mul.f64 	%fd41, %fd792, %fd299;
	mul.f64 	%fd42, %fd792, %fd300;
	mul.f64 	%fd43, %fd792, %fd301;
	mul.f64 	%fd44, %fd792, %fd302;
	mul.f64 	%fd45, %fd792, %fd303;
	mul.f64 	%fd46, %fd792, %fd304;
	mul.f64 	%fd47, %fd792, %fd305;
	mul.f64 	%fd48, %fd792, %fd306;
	mul.f64 	%fd49, %fd792, %fd307;
	mul.f64 	%fd50, %fd792, %fd308;
	mul.f64 	%fd51, %fd792, %fd309;
	mul.f64 	%fd52, %fd792, %fd310;
	mul.f64 	%fd53, %fd792, %fd311;
	mul.f64 	%fd54, %fd792, %fd312;
	mul.f64 	%fd55, %fd792, %fd313;
	mul.f64 	%fd56, %fd792, %fd314;
	mul.f64 	%fd57, %fd792, %fd315;
	mul.f64 	%fd58, %fd792, %fd316;
	mul.f64 	%fd59, %fd792, %fd317;
	mul.f64 	%fd60, %fd792, %fd318;
	mul.f64 	%fd61, %fd792, %fd319;
	mul.f64 	%fd62, %fd792, %fd320;
	mul.f64 	%fd63, %fd792, %fd321;
	mul.f64 	%fd64, %fd792, %fd322;
	mul.f64 	%fd65, %fd792, %fd323;
	mul.f64 	%fd66, %fd792, %fd324;
	mul.f64 	%fd67, %fd792, %fd325;
	mul.f64 	%fd68, %fd792, %fd326;
	mul.f64 	%fd69, %fd792, %fd327;
	mul.f64 	%fd70, %fd792, %fd328;
	mul.f64 	%fd71, %fd792, %fd329;
	mul.f64 	%fd72, %fd792, %fd330;
	mul.f64 	%fd73, %fd792, %fd331;
	mul.f64 	%fd74, %fd792, %fd332;
	mul.f64 	%fd75, %fd792, %fd333;
	mul.f64 	%fd76, %fd792, %fd334;
	mul.f64 	%fd77, %fd792, %fd335;
	mul.f64 	%fd78, %fd792, %fd336;
	mul.f64 	%fd79, %fd792, %fd337;
	mul.f64 	%fd80, %fd792, %fd338;
	mul.f64 	%fd81, %fd792, %fd339;
	mul.f64 	%fd82, %fd792, %fd340;
	mul.f64 	%fd83, %fd792, %fd341;
	mul.f64 	%fd84, %fd792, %fd342;
	mul.f64 	%fd85, %fd792, %fd343;
	mul.f64 	%fd86, %fd792, %fd344;
	mul.f64 	%fd87, %fd792, %fd345;
	mul.f64 	%fd88, %fd792, %fd346;
	mul.f64 	%fd89, %fd792, %fd347;
	mul.f64 	%fd90, %fd792, %fd348;
	mul.f64 	%fd91, %fd792, %fd349;
	mul.f64 	%fd92, %fd792, %fd350;
	mul.f64 	%fd93, %fd792, %fd351;
	mul.f64 	%fd94, %fd792, %fd352;
	mul.f64 	%fd95, %fd792, %fd353;
	mul.f64 	%fd96, %fd792, %fd354;
	mul.f64 	%fd97, %fd792, %fd355;
	mul.f64 	%fd98, %fd792, %fd356;
	mul.f64 	%fd99, %fd792, %fd357;
	mul.f64 	%fd100, %fd792, %fd358;
	mul.f64 	%fd101, %fd792, %fd359;
	mul.f64 	%fd102, %fd792, %fd360;
	mul.f64 	%fd103, %fd792, %fd361;
	mul.f64 	%fd104, %fd792, %fd362;
	mul.f64 	%fd105, %fd792, %fd363;
	mul.f64 	%fd106, %fd792, %fd364;
	mul.f64 	%fd107, %fd792, %fd365;
	mul.f64 	%fd108, %fd792, %fd366;
	mul.f64 	%fd109, %fd792, %fd367;
	mul.f64 	%fd110, %fd792, %fd368;
	mul.f64 	%fd111, %fd792, %fd369;
	mul.f64 	%fd112, %fd792, %fd370;
	mul.f64 	%fd113, %fd792, %fd371;
	mul.f64 	%fd114, %fd792, %fd372;
	mul.f64 	%fd115, %fd792, %fd373;
	mul.f64 	%fd116, %fd792, %fd374;
	mul.f64 	%fd117, %fd792, %fd375;
	mul.f64 	%fd118, %fd792, %fd376;
	mul.f64 	%fd119, %fd792, %fd377;
	mul.f64 	%fd120, %fd792, %fd378;
	mul.f64 	%fd121, %fd792, %fd379;
	mul.f64 	%fd122, %fd792, %fd380;
	mul.f64 	%fd123, %fd792, %fd381;
	mul.f64 	%fd124, %fd792, %fd382;
	mul.f64 	%fd125, %fd792, %fd383;
	mul.f64 	%fd126, %fd792, %fd384;
	mul.f64 	%fd127, %fd792, %fd385;
	mul.f64 	%fd128, %fd792, %fd386;
	mul.f64 	%fd129, %fd792, %fd387;
	mul.f64 	%fd130, %fd792, %fd388;
	mul.f64 	%fd131, %fd792, %fd389;
	mul.f64 	%fd132, %fd792, %fd390;
	mul.f64 	%fd133, %fd792, %fd391;
	mul.f64 	%fd134, %fd792, %fd392;
	mul.f64 	%fd135, %fd792, %fd393;
	mul.f64 	%fd136, %fd792, %fd394;
	mul.f64 	%fd137, %fd792, %fd395;
	mul.f64 	%fd138, %fd792, %fd396;
	mul.f64 	%fd139, %fd792, %fd397;
	mul.f64 	%fd140, %fd792, %fd398;
	mul.f64 	%fd141, %fd792, %fd399;
	mul.f64 	%fd142, %fd792, %fd400;
	mul.f64 	%fd143, %fd792, %fd401;
	mul.f64 	%fd144, %fd792, %fd402;
	mul.f64 	%fd145, %fd792, %fd403;
	mul.f64 	%fd146, %fd792, %fd404;
	mul.f64 	%fd147, %fd792, %fd405;
	mul.f64 	%fd148, %fd792, %fd406;
	mov.b32 	%r34, 0;
	mov.u32 	%r22, %ctaid.x;
	mov.u32 	%r23, %ntid.x;
	mov.u32 	%r24, %tid.x;
	mad.lo.s32 	%r25, %r22, %r23, %r24;
$L__BB1_7:
	ld.param.u32 	%r29, [_Z25backwardPropagationKernelPdS_S_S_S_S_iid_param_7];
	ld.param.u64 	%rd37, [_Z25backwardPropagationKernelPdS_S_S_S_S_iid_param_4];
	ld.param.u64 	%rd36, [_Z25backwardPropagationKernelPdS_S_S_S_S_iid_param_0];
	mad.lo.s32 	%r26, %r29, %r25, %r34;
	cvta.to.global.u64 	%rd30, %rd36;
	mul.wide.s32 	%rd31, %r26, 8;
	add.s64 	%rd32, %rd30, %rd31;
	shl.b32 	%r27, %r34, 7;
	ld.global.f64 	%fd407, [%rd32];
	cvta.to.global.u64 	%rd33, %rd37;
	mul.wide.u32 	%rd34, %r27, 8;
	add.s64 	%rd35, %rd33, %rd34;
	ld.global.f64 	%fd408, [%rd35];
	fma.rn.f64 	%fd409, %fd21, %fd407, %fd408;
	st.global.f64 	[%rd35], %fd409;
	ld.global.f64 	%fd410, [%rd32];
	ld.global.f64 	%fd411, [%rd35+8];
	fma.rn.f64 	%fd412, %fd22, %fd410, %fd411;
	st.global.f64 	[%rd35+8], %fd412;
	ld.global.f64 	%fd413, [%rd32];
	ld.global.f64 	%fd414, [%rd35+16];
	fma.rn.f64 	%fd415, %fd23, %fd413, %fd414;
	st.global.f64 	[%rd35+16], %fd415;
	ld.global.f64 	%fd416, [%rd32];
	ld.global.f64 	%fd417, [%rd35+24];
	fma.rn.f64 	%fd418, %fd24, %fd416, %fd417;
	st.global.f64 	[%rd35+24], %fd418;
	ld.global.f64 	%fd419, [%rd32];
	ld.global.f64 	%fd420, [%rd35+32];
	fma.rn.f64 	%fd421, %fd25, %fd419, %fd420;
	st.global.f64 	[%rd35+32], %fd421;
	ld.global.f64 	%fd422, [%rd32];
	ld.global.f64 	%fd423, [%rd35+40];
	fma.rn.f64 	%fd424, %fd26, %fd422, %fd423;
	st.global.f64 	[%rd35+40], %fd424;
	ld.global.f64 	%fd425, [%rd32];
	ld.global.f64 	%fd426, [%rd35+48];
	fma.rn.f64 	%fd427, %fd27, %fd425, %fd426;
	st.global.f64 	[%rd35+48], %fd427;
	ld.global.f64 	%fd428, [%rd32];
	ld.global.f64 	%fd429, [%rd35+56];
	fma.rn.f64 	%fd430, %fd28, %fd428, %fd429;
	st.global.f64 	[%rd35+56], %fd430;
	ld.global.f64 	%fd431, [%rd32];
	ld.global.f64 	%fd432, [%rd35+64];
	fma.rn.f64 	%fd433, %fd29, %fd431, %fd432;
	st.global.f64 	[%rd35+64], %fd433;
	ld.global.f64 	%fd434, [%rd32];
	ld.global.f64 	%fd435, [%rd35+72];
	fma.rn.f64 	%fd436, %fd30, %fd434, %fd435;
	st.global.f64 	[%rd35+72], %fd436;
	ld.global.f64 	%fd437, [%rd32];
	ld.global.f64 	%fd438, [%rd35+80];
	fma.rn.f64 	%fd439, %fd31, %fd437, %fd438;
	st.global.f64 	[%rd35+80], %fd439;
	ld.global.f64 	%fd440, [%rd32];
	ld.global.f64 	%fd441, [%rd35+88];
	fma.rn.f64 	%fd442, %fd32, %fd440, %fd441;
	st.global.f64 	[%rd35+88], %fd442;
	ld.global.f64 	%fd443, [%rd32];
	ld.global.f64 	%fd444, [%rd35+96];
	fma.rn.f64 	%fd445, %fd33, %fd443, %fd444;
	st.global.f64 	[%rd35+96], %fd445;
	ld.global.f64 	%fd446, [%rd32];
	ld.global.f64 	%fd447, [%rd35+104];
	fma.rn.f64 	%fd448, %fd34, %fd446, %fd447;
	st.global.f64 	[%rd35+104], %fd448;
	ld.global.f64 	%fd449, [%rd32];
	ld.global.f64 	%fd450, [%rd35+112];
	fma.rn.f64 	%fd451, %fd35, %fd449, %fd450;
	st.global.f64 	[%rd35+112], %fd451;
	ld.global.f64 	%fd452, [%rd32];
	ld.global.f64 	%fd453, [%rd35+120];
	fma.rn.f64 	%fd454, %fd36, %fd452, %fd453;
	st.global.f64 	[%rd35+120], %fd454;
	ld.global.f64 	%fd455, [%rd32];
	ld.global.f64 	%fd456, [%rd35+128];
	fma.rn.f64 	%fd457, %fd37, %fd455, %fd456;
	st.global.f64 	[%rd35+128], %fd457;
	ld.global.f64 	%fd458, [%rd32];
	ld.global.f64 	%fd459, [%rd35+136];
	fma.rn.f64 	%fd460, %fd38, %fd458, %fd459;
	st.global.f64 	[%rd35+136], %fd460;
	ld.global.f64 	%fd461, [%rd32];
	ld.global.f64 	%fd462, [%rd35+144];
	fma.rn.f64 	%fd463, %fd39, %fd461, %fd462;
	st.global.f64 	[%rd35+144], %fd463;
	ld.global.f64 	%fd464, [%rd32];
	ld.global.f64 	%fd465, [%rd35+152];
	fma.rn.f64 	%fd466, %fd40, %fd464, %fd465;
	st.global.f64 	[%rd35+152], %fd466;
	ld.global.f64 	%fd467, [%rd32];
	ld.global.f64 	%fd468, [%rd35+160];
	fma.rn.f64 	%fd469, %fd41, %fd467, %fd468;
	st.global.f64 	[%rd35+160], %fd469;
	ld.global.f64 	%fd470, [%rd32];
	ld.global.f64 	%fd471, [%rd35+168];
	fma.rn.f64 	%fd472, %fd42, %fd470, %fd471;
	st.global.f64 	[%rd35+168], %fd472;
	ld.global.f64 	%fd473, [%rd32];
	ld.global.f64 	%fd474, [%rd35+176];
	fma.rn.f64 	%fd475, %fd43, %fd473, %fd474;
	st.global.f64 	[%rd35+176], %fd475;
	ld.global.f64 	%fd476, [%rd32];
	ld.global.f64 	%fd477, [%rd35+184];
	fma.rn.f64 	%fd478, %fd44, %fd476, %fd477;
	st.global.f64 	[%rd35+184], %fd478;
	ld.global.f64 	%fd479, [%rd32];
	ld.global.f64 	%fd480, [%rd35+192];
	fma.rn.f64 	%fd481, %fd45, %fd479, %fd480;
	st.global.f64 	[%rd35+192], %fd481;
	ld.global.f64 	%fd482, [%rd32];
	ld.global.f64 	%fd483, [%rd35+200];
	fma.rn.f64 	%fd484, %fd46, %fd482, %fd483;
	st.global.f64 	[%rd35+200], %fd484;
	ld.global.f64 	%fd485, [%rd32];
	ld.global.f64 	%fd486, [%rd35+208];
	fma.rn.f64 	%fd487, %fd47, %fd485, %fd486;
	st.global.f64 	[%rd35+208], %fd487;
	ld.global.f64 	%fd488, [%rd32];
	ld.global.f64 	%fd489, [%rd35+216];
	fma.rn.f64 	%fd490, %fd48, %fd488, %fd489;
	st.global.f64 	[%rd35+216], %fd490;
	ld.global.f64 	%fd491, [%rd32];
	ld.global.f64 	%fd492, [%rd35+224];
	fma.rn.f64 	%fd493, %fd49, %fd491, %fd492;
	st.global.f64 	[%rd35+224], %fd493;
	ld.global.f64 	%fd494, [%rd32];
	ld.global.f64 	%fd495, [%rd35+232];
	fma.rn.f64 	%fd496, %fd50, %fd494, %fd495;
	st.global.f64 	[%rd35+232], %fd496;
	ld.global.f64 	%fd497, [%rd32];
	ld.global.f64 	%fd498, [%rd35+240];
	fma.rn.f64 	%fd499, %fd51, %fd497, %fd498;
	st.global.f64 	[%rd35+240], %fd499;
	ld.global.f64 	%fd500, [%rd32];
	ld.global.f64 	%fd501, [%rd35+248];
	fma.rn.f64 	%fd502, %fd52, %fd500, %fd501;
	st.global.f64 	[%rd35+248], %fd502;
	ld.global.f64 	%fd503, [%rd32];
	ld.global.f64 	%fd504, [%rd35+256];
	fma.rn.f64 	%fd505, %fd53, %fd503, %fd504;
	st.global.f64 	[%rd35+256], %fd505;
	ld.global.f64 	%fd506, [%rd32];
	ld.global.f64 	%fd507, [%rd35+264];
	fma.rn.f64 	%fd508, %fd54, %fd506, %fd507;
	st.global.f64 	[%rd35+264], %fd508;
	ld.global.f64 	%fd509, [%rd32];
	ld.global.f64 	%fd510, [%rd35+272];
	fma.rn.f64 	%fd511, %fd55, %fd509, %fd510;
	st.global.f64 	[%rd35+272], %fd511;
	ld.global.f64 	%fd512, [%rd32];
	ld.global.f64 	%fd513, [%rd35+280];
	fma.rn.f64 	%fd514, %fd56, %fd512, %fd513;
	st.global.f64 	[%rd35+280], %fd514;
	ld.global.f64 	%fd515, [%rd32];
	ld.global.f64 	%fd516, [%rd35+288];
	fma.rn.f64 	%fd517, %fd57, %fd515, %fd516;
	st.global.f64 	[%rd35+288], %fd517;
	ld.global.f64 	%fd518, [%rd32];
	ld.global.f64 	%fd519, [%rd35+296];
	fma.rn.f64 	%fd520, %fd58, %fd518, %fd519;
	st.global.f64 	[%rd35+296], %fd520;
	ld.global.f64 	%fd521, [%rd32];
	ld.global.f64 	%fd522, [%rd35+304];
	fma.rn.f64 	%fd523, %fd59, %fd521, %fd522;
	st.global.f64 	[%rd35+304], %fd523;
	ld.global.f64 	%fd524, [%rd32];
	ld.global.f64 	%fd525, [%rd35+312];
	fma.rn.f64 	%fd526, %fd60, %fd524, %fd525;
	st.global.f64 	[%rd35+312], %fd526;
	ld.global.f64 	%fd527, [%rd32];
	ld.global.f64 	%fd528, [%rd35+320];
	fma.rn.f64 	%fd529, %fd61, %fd527, %fd528;
	st.global.f64 	[%rd35+320], %fd529;
	ld.global.f64 	%fd530, [%rd32];
	ld.global.f64 	%fd531, [%rd35+328];
	fma.rn.f64 	%fd532, %fd62, %fd530, %fd531;
	st.global.f64 	[%rd35+328], %fd532;
	ld.global.f64 	%fd533, [%rd32];
	ld.global.f64 	%fd534, [%rd35+336];
	fma.rn.f64 	%fd535, %fd63, %fd533, %fd534;
	st.global.f64 	[%rd35+336], %fd535;
	ld.global.f64 	%fd536, [%rd32];
	ld.global.f64 	%fd537, [%rd35+344];
	fma.rn.f64 	%fd538, %fd64, %fd536, %fd537;
	st.global.f64 	[%rd35+344], %fd538;
	ld.global.f64 	%fd539, [%rd32];
	ld.global.f64 	%fd540, [%rd35+352];
	fma.rn.f64 	%fd541, %fd65, %fd539, %fd540;
	st.global.f64 	[%rd35+352], %fd541;
	ld.global.f64 	%fd542, [%rd32];
	ld.global.f64 	%fd543, [%rd35+360];
	fma.rn.f64 	%fd544, %fd66, %fd542, %fd543;
	st.global.f64 	[%rd35+360], %fd544;
	ld.global.f64 	%fd545, [%rd32];
	ld.global.f64 	%fd546, [%rd35+368];
	fma.rn.f64 	%fd547, %fd67, %fd545, %fd546;
	st.global.f64 	[%rd35+368], %fd547;
	ld.global.f64 	%fd548, [%rd32];
	ld.global.f64 	%fd549, [%rd35+376];
	fma.rn.f64 	%fd550, %fd68, %fd548, %fd549;
	st.global.f64 	[%rd35+376], %fd550;
	ld.global.f64 	%fd551, [%rd32];
	ld.global.f64 	%fd552, [%rd35+384];
	fma.rn.f64 	%fd553, %fd69, %fd551, %fd552;
	st.global.f64 	[%rd35+384], %fd553;
	ld.global.f64 	%fd554, [%rd32];
	ld.global.f64 	%fd555, [%rd35+392];
	fma.rn.f64 	%fd556, %fd70, %fd554, %fd555;
	st.global.f64 	[%rd35+392], %fd556;
	ld.global.f64 	%fd557, [%rd32];
	ld.global.f64 	%fd558, [%rd35+400];
	fma.rn.f64 	%fd559, %fd71, %fd557, %fd558;
	st.global.f64 	[%rd35+400], %fd559;
	ld.global.f64 	%fd560, [%rd32];
	ld.global.f64 	%fd561, [%rd35+408];
	fma.rn.f64 	%fd562, %fd72, %fd560, %fd561;
	st.global.f64 	[%rd35+408], %fd562;
	ld.global.f64 	%fd563, [%rd32];
	ld.global.f64 	%fd564, [%rd35+416];
	fma.rn.f64 	%fd565, %fd73, %fd563, %fd564;
	st.global.f64 	[%rd35+416], %fd565;
	ld.global.f64 	%fd566, [%rd32];
	ld.global.f64 	%fd567, [%rd35+424];
	fma.rn.f64 	%fd568, %fd74, %fd566, %fd567;
	st.global.f64 	[%rd35+424], %fd568;
	ld.global.f64 	%fd569, [%rd32];
	ld.global.f64 	%fd570, [%rd35+432];
	fma.rn.f64 	%fd571, %fd75, %fd569, %fd570;
	st.global.f64 	[%rd35+432], %fd571;
	ld.global.f64 	%fd572, [%rd32];
	ld.global.f64 	%fd573, [%rd35+440];
	fma.rn.f64 	%fd574, %fd76, %fd572, %fd573;
	st.global.f64 	[%rd35+440], %fd574;
	ld.global.f64 	%fd575, [%rd32];
	ld.global.f64 	%fd576, [%rd35+448];
	fma.rn.f64 	%fd577, %fd77, %fd575, %fd576;
	st.global.f64 	[%rd35+448], %fd577;
	ld.global.f64 	%fd578, [%rd32];
	ld.global.f64 	%fd579, [%rd35+456];
	fma.rn.f64 	%fd580, %fd78, %fd578, %fd579;
	st.global.f64 	[%rd35+456], %fd580;
	ld.global.f64 	%fd581, [%rd32];
	ld.global.f64 	%fd582, [%rd35+464];
	fma.rn.f64 	%fd583, %fd79, %fd581, %fd582;
	st.global.f64 	[%rd35+464], %fd583;
	ld.global.f64 	%fd584, [%rd32];
	ld.global.f64 	%fd585, [%rd35+472];
	fma.rn.f64 	%fd586, %fd80, %fd584, %fd585;
	st.global.f64 	[%rd35+472], %fd586;
	ld.global.f64 	%fd587, [%rd32];
	ld.global.f64 	%fd588, [%rd35+480];
	fma.rn.f64 	%fd589, %fd81, %fd587, %fd588;
	st.global.f64 	[%rd35+480], %fd589;
	ld.global.f64 	%fd590, [%rd32];
	ld.global.f64 	%fd591, [%rd35+488];
	fma.rn.f64 	%fd592, %fd82, %fd590, %fd591;
	st.global.f64 	[%rd35+488], %fd592;
	ld.global.f64 	%fd593, [%rd32];
	ld.global.f64 	%fd594, [%rd35+496];
	fma.rn.f64 	%fd595, %fd83, %fd593, %fd594;
	st.global.f64 	[%rd35+496], %fd595;
	ld.global.f64 	%fd596, [%rd32];
	ld.global.f64 	%fd597, [%rd35+504];
	fma.rn.f64 	%fd598, %fd84, %fd596, %fd597;
	st.global.f64 	[%rd35+504], %fd598;
	ld.global.f64 	%fd599, [%rd32];
	ld.global.f64 	%fd600, [%rd35+512];
	fma.rn.f64 	%fd601, %fd85, %fd599, %fd600;
	st.global.f64 	[%rd35+512], %fd601;
	ld.global.f64 	%fd602, [%rd32];
	ld.global.f64 	%fd603, [%rd35+520];
	fma.rn.f64 	%fd604, %fd86, %fd602, %fd603;
	st.global.f64 	[%rd35+520], %fd604;
	ld.global.f64 	%fd605, [%rd32];
	ld.global.f64 	%fd606, [%rd35+528];
	fma.rn.f64 	%fd607, %fd87, %fd605, %fd606;
	st.global.f64 	[%rd35+528], %fd607;
	ld.global.f64 	%fd608, [%rd32];
	ld.global.f64 	%fd609, [%rd35+536];
	fma.rn.f64 	%fd610, %fd88, %fd608, %fd609;
	st.global.f64 	[%rd35+536], %fd610;
	ld.global.f64 	%fd611, [%rd32];
	ld.global.f64 	%fd612, [%rd35+544];
	fma.rn.f64 	%fd613, %fd89, %fd611, %fd612;
	st.global.f64 	[%rd35+544], %fd613;
	ld.global.f64 	%fd614, [%rd32];
	ld.global.f64 	%fd615, [%rd35+552];
	fma.rn.f64 	%fd616, %fd90, %fd614, %fd615;
	st.global.f64 	[%rd35+552], %fd616;
	ld.global.f64 	%fd617, [%rd32];
	ld.global.f64 	%fd618, [%rd35+560];
	fma.rn.f64 	%fd619, %fd91, %fd617, %fd618;
	st.global.f64 	[%rd35+560], %fd619;
	ld.global.f64 	%fd620, [%rd32];
	ld.global.f64 	%fd621, [%rd35+568];
	fma.rn.f64 	%fd622, %fd92, %fd620, %fd621;
	st.global.f64 	[%rd35+568], %fd622;
	ld.global.f64 	%fd623, [%rd32];
	ld.global.f64 	%fd624, [%rd35+576];
	fma.rn.f64 	%fd625, %fd93, %fd623, %fd624;
	st.global.f64 	[%rd35+576], %fd625;
	ld.global.f64 	%fd626, [%rd32];
	ld.global.f64 	%fd627, [%rd35+584];
	fma.rn.f64 	%fd628, %fd94, %fd626, %fd627;
	st.global.f64 	[%rd35+584], %fd628;
	ld.global.f64 	%fd629, [%rd32];
	ld.global.f64 	%fd630, [%rd35+592];
	fma.rn.f64 	%fd631, %fd95, %fd629, %fd630;
	st.global.f64 	[%rd35+592], %fd631;
	ld.global.f64 	%fd632, [%rd32];
	ld.global.f64 	%fd633, [%rd35+600];
	fma.rn.f64 	%fd634, %fd96, %fd632, %fd633;
	st.global.f64 	[%rd35+600], %fd634;
	ld.global.f64 	%fd635, [%rd32];
	ld.global.f64 	%fd636, [%rd35+608];
	fma.rn.f64 	%fd637, %fd97, %fd635, %fd636;
	st.global.f64 	[%rd35+608], %fd637;
	ld.global.f64 	%fd638, [%rd32];
	ld.global.f64 	%fd639, [%rd35+616];
	fma.rn.f64 	%fd640, %fd98, %fd638, %fd639;
	st.global.f64 	[%rd35+616], %fd640;
	ld.global.f64 	%fd641, [%rd32];
	ld.global.f64 	%fd642, [%rd35+624];
	fma.rn.f64 	%fd643, %fd99, %fd641, %fd642;
	st.global.f64 	[%rd35+624], %fd643;
	ld.global.f64 	%fd644, [%rd32];
	ld.global.f64 	%fd645, [%rd35+632];
	fma.rn.f64 	%fd646, %fd100, %fd644, %fd645;
	st.global.f64 	[%rd35+632], %fd646;
	ld.global.f64 	%fd647, [%rd32];
	ld.global.f64 	%fd648, [%rd35+640];
	fma.rn.f64 	%fd649, %fd101, %fd647, %fd648;
	st.global.f64 	[%rd35+640], %fd649;
	ld.global.f64 	%fd650, [%rd32];
	ld.global.f64 	%fd651, [%rd35+648];
	fma.rn.f64 	%fd652, %fd102, %fd650, %fd651;
	st.global.f64 	[%rd35+648], %fd652;
	ld.global.f64 	%fd653, [%rd32];
	ld.global.f64 	%fd654, [%rd35+656];
	fma.rn.f64 	%fd655, %fd103, %fd653, %fd654;
	st.global.f64 	[%rd35+656], %fd655;
	ld.global.f64 	%fd656, [%rd32];
	ld.global.f64 	%fd657, [%rd35+664];
	fma.rn.f64 	%fd658, %fd104, %fd656, %fd657;
	st.global.f64 	[%rd35+664], %fd658;
	ld.global.f64 	%fd659, [%rd32];
	ld.global.f64 	%fd660, [%rd35+672];
	fma.rn.f64 	%fd661, %fd105, %fd659, %fd660;
	st.global.f64 	[%rd35+672], %fd661;
	ld.global.f64 	%fd662, [%rd32];
	ld.global.f64 	%fd663, [%rd35+680];
	fma.rn.f64 	%fd664, %fd106, %fd662, %fd663;
	st.global.f64 	[%rd35+680], %fd664;
	ld.global.f64 	%fd665, [%rd32];
	ld.global.f64 	%fd666, [%rd35+688];
	fma.rn.f64 	%fd667, %fd107, %fd665, %fd666;
	st.global.f64 	[%rd35+688], %fd667;
	ld.global.f64 	%fd668, [%rd32];
	ld.global.f64 	%fd669, [%rd35+696];
	fma.rn.f64 	%fd670, %fd108, %fd668, %fd669;
	st.global.f64 	[%rd35+696], %fd670;
	ld.global.f64 	%fd671, [%rd32];
	ld.global.f64 	%fd672, [%rd35+704];
	fma.rn.f64 	%fd673, %fd109, %fd671, %fd672;
	st.global.f64 	[%rd35+704], %fd673;
	ld.global.f64 	%fd674, [%rd32];
	ld.global.f64 	%fd675, [%rd35+712];
	fma.rn.f64 	%fd676, %fd110, %fd674, %fd675;
	st.global.f64 	[%rd35+712], %fd676;
	ld.global.f64 	%fd677, [%rd32];
	ld.global.f64 	%fd678, [%rd35+720];
	fma.rn.f64 	%fd679, %fd111, %fd677, %fd678;
	st.global.f64 	[%rd35+720], %fd679;
	ld.global.f64 	%fd680, [%rd32];
	ld.global.f64 	%fd681, [%rd35+728];
	fma.rn.f64 	%fd682, %fd112, %fd680, %fd681;
	st.global.f64 	[%rd35+728], %fd682;
	ld.global.f64 	%fd683, [%rd32];
	ld.global.f64 	%fd684, [%rd35+736];
	fma.rn.f64 	%fd685, %fd113, %fd683, %fd684;
	st.global.f64 	[%rd35+736], %fd685;
	ld.global.f64 	%fd686, [%rd32];
	ld.global.f64 	%fd687, [%rd35+744];
	fma.rn.f64 	%fd688, %fd114, %fd686, %fd687;
	st.global.f64 	[%rd35+744], %fd688;
	ld.global.f64 	%fd689, [%rd32];
	ld.global.f64 	%fd690, [%rd35+752];
	fma.rn.f64 	%fd691, %fd115, %fd689, %fd690;
	st.global.f64 	[%rd35+752], %fd691;
	ld.global.f64 	%fd692, [%rd32];
	ld.global.f64 	%fd693, [%rd35+760];
	fma.rn.f64 	%fd694, %fd116, %fd692, %fd693;
	st.global.f64 	[%rd35+760], %fd694;
	ld.global.f64 	%fd695, [%rd32];
	ld.global.f64 	%fd696, [%rd35+768];
	fma.rn.f64 	%fd697, %fd117, %fd695, %fd696;
	st.global.f64 	[%rd35+768], %fd697;
	ld.global.f64 	%fd698, [%rd32];
	ld.global.f64 	%fd699, [%rd35+776];
	fma.rn.f64 	%fd700, %fd118, %fd698, %fd699;
	st.global.f64 	[%rd35+776], %fd700;
	ld.global.f64 	%fd701, [%rd32];
	ld.global.f64 	%fd702, [%rd35+784];
	fma.rn.f64 	%fd703, %fd119, %fd701, %fd702;
	st.global.f64 	[%rd35+784], %fd703;
	ld.global.f64 	%fd704, [%rd32];
	ld.global.f64 	%fd705, [%rd35+792];
	fma.rn.f64 	%fd706, %fd120, %fd704, %fd705;
	st.global.f64 	[%rd35+792], %fd706;
	ld.global.f64 	%fd707, [%rd32];
	ld.global.f64 	%fd708, [%rd35+800];
	fma.rn.f64 	%fd709, %fd121, %fd707, %fd708;
	st.global.f64 	[%rd35+800], %fd709;
	ld.global.f64 	%fd710, [%rd32];
	ld.global.f64 	%fd711, [%rd35+808];
	fma.rn.f64 	%fd712, %fd122, %fd710, %fd711;
	st.global.f64 	[%rd35+808], %fd712;
	ld.global.f64 	%fd713, [%rd32];
	ld.global.f64 	%fd714, [%rd35+816];
	fma.rn.f64 	%fd715, %fd123, %fd713, %fd714;
	st.global.f64 	[%rd35+816], %fd715;
	ld.global.f64 	%fd716, [%rd32];
	ld.global.f64 	%fd717, [%rd35+824];
	fma.rn.f64 	%fd718, %fd124, %fd716, %fd717;
	st.global.f64 	[%rd35+824], %fd718;
	ld.global.f64 	%fd719, [%rd32];
	ld.global.f64 	%fd720, [%rd35+832];
	fma.rn.f64 	%fd721, %fd125, %fd719, %fd720;
	st.global.f64 	[%rd35+832], %fd721;
	ld.global.f64 	%fd722, [%rd32];
	ld.global.f64 	%fd723, [%rd35+840];
	fma.rn.f64 	%fd724, %fd126, %fd722, %fd723;
	st.global.f64 	[%rd35+840], %fd724;
	ld.global.f64 	%fd725, [%rd32];
	ld.global.f64 	%fd726, [%rd35+848];
	fma.rn.f64 	%fd727, %fd127, %fd725, %fd726;
	st.global.f64 	[%rd35+848], %fd727;
	ld.global.f64 	%fd728, [%rd32];
	ld.global.f64 	%fd729, [%rd35+856];
	fma.rn.f64 	%fd730, %fd128, %fd728, %fd729;
	st.global.f64 	[%rd35+856], %fd730;
	ld.global.f64 	%fd731, [%rd32];
	ld.global.f64 	%fd732, [%rd35+864];
	fma.rn.f64 	%fd733, %fd129, %fd731, %fd732;
	st.global.f64 	[%rd35+864], %fd733;
	ld.global.f64 	%fd734, [%rd32];
	ld.global.f64 	%fd735, [%rd35+872];
	fma.rn.f64 	%fd736, %fd130, %fd734, %fd735;
	st.global.f64 	[%rd35+872], %fd736;
	ld.global.f64 	%fd737, [%rd32];
	ld.global.f64 	%fd738, [%rd35+880];
	fma.rn.f64 	%fd739, %fd131, %fd737, %fd738;
	st.global.f64 	[%rd35+880], %fd739;
	ld.global.f64 	%fd740, [%rd32];
	ld.global.f64 	%fd741, [%rd35+888];
	fma.rn.f64 	%fd742, %fd132, %fd740, %fd741;
	st.global.f64 	[%rd35+888], %fd742;
	ld.global.f64 	%fd743, [%rd32];
	ld.global.f64 	%fd744, [%rd35+896];
	fma.rn.f64 	%fd745, %fd133, %fd743, %fd744;
	st.global.f64 	[%rd35+896], %fd745;
	ld.global.f64 	%fd746, [%rd32];
	ld.global.f64 	%fd747, [%rd35+904];
	fma.rn.f64 	%fd748, %fd134, %fd746, %fd747;
	st.global.f64 	[%rd35+904], %fd748;
	ld.global.f64 	%fd749, [%rd32];
	ld.global.f64 	%fd750, [%rd35+912];
	fma.rn.f64 	%fd751, %fd135, %fd749, %fd750;
	st.global.f64 	[%rd35+912], %fd751;
	ld.global.f64 	%fd752, [%rd32];
	ld.global.f64 	%fd753, [%rd35+920];
	fma.rn.f64 	%fd754, %fd136, %fd752, %fd753;
	st.global.f64 	[%rd35+920], %fd754;
	ld.global.f64 	%fd755, [%rd32];
	ld.global.f64 	%fd756, [%rd35+928];
	fma.rn.f64 	%fd757, %fd137, %fd755, %fd756;
	st.global.f64 	[%rd35+928], %fd757;
	ld.global.f64 	%fd758, [%rd32];
	ld.global.f64 	%fd759, [%rd35+936];
	fma.rn.f64 	%fd760, %fd138, %fd758, %fd759;
	st.global.f64 	[%rd35+936], %fd760;
	ld.global.f64 	%fd761, [%rd32];
	ld.global.f64 	%fd762, [%rd35+944];
	fma.rn.f64 	%fd763, %fd139, %fd761, %fd762;
	st.global.f64 	[%rd35+944], %fd763;
	ld.global.f64 	%fd764, [%rd32];
	ld.global.f64 	%fd765, [%rd35+952];
	fma.rn.f64 	%fd766, %fd140, %fd764, %fd765;
	st.global.f64 	[%rd35+952], %fd766;
	ld.global.f64 	%fd767, [%rd32];
	ld.global.f64 	%fd768, [%rd35+960];
	fma.rn.f64 	%fd769, %fd141, %fd767, %fd768;
	st.global.f64 	[%rd35+960], %fd769;
	ld.global.f64 	%fd770, [%rd32];
	ld.global.f64 	%fd771, [%rd35+968];
	fma.rn.f64 	%fd772, %fd142, %fd770, %fd771;
	st.global.f64 	[%rd35+968], %fd772;
	ld.global.f64 	%fd773, [%rd32];
	ld.global.f64 	%fd774, [%rd35+976];
	fma.rn.f64 	%fd775, %fd143, %fd773, %fd774;
	st.global.f64 	[%rd35+976], %fd775;
	ld.global.f64 	%fd776, [%rd32];
	ld.global.f64 	%fd777, [%rd35+984];
	fma.rn.f64 	%fd778, %fd144, %fd776, %fd777;
	st.global.f64 	[%rd35+984], %fd778;
	ld.global.f64 	%fd779, [%rd32];
	ld.global.f64 	%fd780, [%rd35+992];
	fma.rn.f64 	%fd781, %fd145, %fd779, %fd780;
	st.global.f64 	[%rd35+992], %fd781;
	ld.global.f64 	%fd782, [%rd32];
	ld.global.f64 	%fd783, [%rd35+1000];
	fma.rn.f64 	%fd784, %fd146, %fd782, %fd783;
	st.global.f64 	[%rd35+1000], %fd784;
	ld.global.f64 	%fd785, [%rd32];
	ld.global.f64 	%fd786, [%rd35+1008];
	fma.rn.f64 	%fd787, %fd147, %fd785, %fd786;
	st.global.f64 	[%rd35+1008], %fd787;
	ld.global.f64 	%fd788, [%rd32];
	ld.global.f64 	%fd789, [%rd35+1016];
	fma.rn.f64 	%fd790, %fd148, %fd788, %fd789;
	st.global.f64 	[%rd35+1016], %fd790;
	add.s32 	%r34, %r34, 1;
	setp.ne.s32 	%p5, %r34, %r29;
	@%p5 bra 	$L__BB1_7;
$L__BB1_8:
	ret;

}


// ===== COMPILED SASS (sm_100) =====

	.target	sm_100

	.elftype	@"ET_EXEC"


//--------------------- .note.nv.tkinfo           --------------------------
	.section	.note.nv.tkinfo,"",@"SHT_NOTE"
	.sectionflags	@"SHF_NOTE_NV_TKINFO"
	.tkinfo
        /*0018*/ 	.word	0x00000002
        /*0030*/ 	.string	""
        /*0030*/ 	.string	"ptxas"
        /*0030*/ 	.string	"Cuda compilation tools, release 13.0, V13.0.88"
        /*0030*/ 	.string	"Build cuda_13.0.r13.0/compiler.36424714_0"
        /*0030*/ 	.string	"-arch sm_100 -m 64 "



//--------------------- .note.nv.cuinfo           --------------------------
	.section	.note.nv.cuinfo,"",@"SHT_NOTE"
	.sectionflags	@"SHF_NOTE_NV_CUINFO"
        /*0018*/ 	.short	0x0002
        /*001a*/ 	.short	0x0064
        /*001c*/ 	.short	0x0082
	.zero		2


//--------------------- .nv.info                  --------------------------
	.section	.nv.info,"",@"SHT_CUDA_INFO"
	.align	4


	//----- nvinfo : EIATTR_REGCOUNT
	.align		4
        /*0000*/ 	.byte	0x04, 0x2f
        /*0002*/ 	.short	(.L_1 - .L_0)
	.align		4
.L_0:
        /*0004*/ 	.word	index@(_Z24forwardPropagationKernelPdS_S_S_S_ii)
        /*0008*/ 	.word	0x00000030


	//----- nvinfo : EIATTR_FRAME_SIZE
	.align		4
.L_1:
        /*000c*/ 	.byte	0x04, 0x11
        /*000e*/ 	.short	(.L_3 - .L_2)
	.align		4
.L_2:
        /*0010*/ 	.word	index@($__internal_1_$__cuda_sm20_div_rn_f64_full)
        /*0014*/ 	.word	0x00000000


	//----- nvinfo : EIATTR_FRAME_SIZE
	.align		4
.L_3:
        /*0018*/ 	.byte	0x04, 0x11
        /*001a*/ 	.short	(.L_5 - .L_4)
	.align		4
.L_4:
        /*001c*/ 	.word	index@($__internal_0_$__cuda_sm20_dblrcp_rn_slowpath_v3)
        /*0020*/ 	.word	0x00000000


	//----- nvinfo : EIATTR_FRAME_SIZE
	.align		4
.L_5:
        /*0024*/ 	.byte	0x04, 0x11
        /*0026*/ 	.short	(.L_7 - .L_6)
	.align		4
.L_6:
        /*0028*/ 	.word	index@(_Z24forwardPropagationKernelPdS_S_S_S_ii)
        /*002c*/ 	.word	0x00000000


	//----- nvinfo : EIATTR_REGCOUNT
	.align		4
.L_7:
        /*0030*/ 	.byte	0x04, 0x2f
        /*0032*/ 	.short	(.L_9 - .L_8)
	.align		4
.L_8:
        /*0034*/ 	.word	index@(_Z25backwardPropagationKernelPdS_S_S_S_S_iid)
        /*0038*/ 	.word	0x000000ff


	//----- nvinfo : EIATTR_FRAME_SIZE
	.align		4
.L_9:
        /*003c*/ 	.byte	0x04, 0x11
        /*003e*/ 	.short	(.L_11 - .L_10)
	.align		4
.L_10:
        /*0040*/ 	.word	index@(_Z25backwardPropagationKernelPdS_S_S_S_S_iid)
        /*0044*/ 	.word	0x00000480


	//----- nvinfo : EIATTR_MIN_STACK_SIZE
	.align		4
.L_11:
        /*0048*/ 	.byte	0x04, 0x12
        /*004a*/ 	.short	(.L_13 - .L_12)
	.align		4
.L_12:
        /*004c*/ 	.word	index@(_Z25backwardPropagationKernelPdS_S_S_S_S_iid)
        /*0050*/ 	.word	0x00000480


	//----- nvinfo : EIATTR_MIN_STACK_SIZE
	.align		4
.L_13:
        /*0054*/ 	.byte	0x04, 0x12
        /*0056*/ 	.short	(.L_15 - .L_14)
	.align		4
.L_14:
        /*0058*/ 	.word	index@(_Z24forwardPropagationKernelPdS_S_S_S_ii)
        /*005c*/ 	.word	0x00000000
.L_15:


//--------------------- .nv.compat                --------------------------
	.section	.nv.compat,"",@"SHT_CUDA_COMPAT_INFO"
	.align	4
        /*0000*/ 	.byte	0x02, 0x09, 0x00, 0x00, 0x02, 0x02, 0x01, 0x00, 0x02, 0x05, 0x05, 0x00, 0x03, 0x07, 0x01, 0x01
        /*0010*/ 	.byte	0x02, 0x03, 0x00, 0x00, 0x02, 0x06, 0x01, 0x00, 0x04, 0x0b, 0x08, 0x00, 0x01, 0x00, 0x00, 0x00
        /*0020*/ 	.byte	0x00, 0x00, 0x00, 0x00


//--------------------- .nv.info._Z25backwardPropagationKernelPdS_S_S_S_S_iid --------------------------
	.section	.nv.info._Z25backwardPropagationKernelPdS_S_S_S_S_iid,"",@"SHT_CUDA_INFO"
	.sectionflags	@""
	.align	4


	//----- nvinfo : EIATTR_CUDA_API_VERSION
	.align		4
        /*0000*/ 	.byte	0x04, 0x37
        /*0002*/ 	.short	(.L_17 - .L_16)
.L_16:
        /*0004*/ 	.word	0x00000082


	//----- nvinfo : EIATTR_KPARAM_INFO
	.align		4
.L_17:
        /*0008*/ 	.byte	0x04, 0x17
        /*000a*/ 	.short	(.L_19 - .L_18)
.L_18:
        /*000c*/ 	.word	0x00000000
        /*0010*/ 	.short	0x0008
        /*0012*/ 	.short	0x0038
        /*0014*/ 	.byte	0x00, 0xf0, 0x21, 0x00


	//----- nvinfo : EIATTR_KPARAM_INFO
	.align		4
.L_19:
        /*0018*/ 	.byte	0x04, 0x17
        /*001a*/ 	.short	(.L_21 - .L_20)
.L_20:
        /*001c*/ 	.word	0x00000000
        /*0020*/ 	.short	0x0007
        /*0022*/ 	.short	0x0034
        /*0024*/ 	.byte	0x00, 0xf0, 0x11, 0x00


	//----- nvinfo : EIATTR_KPARAM_INFO
	.align		4
.L_21:
        /*0028*/ 	.byte	0x04, 0x17
        /*002a*/ 	.short	(.L_23 - .L_22)
.L_22:
        /*002c*/ 	.word	0x00000000
        /*0030*/ 	.short	0x0006
        /*0032*/ 	.short	0x0030
        /*0034*/ 	.byte	0x00, 0xf0, 0x11, 0x00


	//----- nvinfo : EIATTR_KPARAM_INFO
	.align		4
.L_23:
        /*0038*/ 	.byte	0x04, 0x17
        /*003a*/ 	.short	(.L_25 - .L_24)
.L_24:
        /*003c*/ 	.word	0x00000000
        /*0040*/ 	.short	0x0005
        /*0042*/ 	.short	0x0028
        /*0044*/ 	.byte	0x00, 0xf5, 0x21, 0x00


	//----- nvinfo : EIATTR_KPARAM_INFO
	.align		4
.L_25:
        /*0048*/ 	.byte	0x04, 0x17
        /*004a*/ 	.short	(.L_27 - .L_26)
.L_26:
        /*004c*/ 	.word	0x00000000
        /*0050*/ 	.short	0x0004
        /*0052*/ 	.short	0x0020
        /*0054*/ 	.byte	0x00, 0xf5, 0x21, 0x00


	//----- nvinfo : EIATTR_KPARAM_INFO
	.align		4
.L_27:
        /*0058*/ 	.byte	0x04, 0x17
        /*005a*/ 	.short	(.L_29 - .L_28)
.L_28:
        /*005c*/ 	.word	0x00000000
        /*0060*/ 	.short	0x0003
        /*0062*/ 	.short	0x0018
        /*0064*/ 	.byte	0x00, 0xf5, 0x21, 0x00


	//----- nvinfo : EIATTR_KPARAM_INFO
	.align		4
.L_29:
        /*0068*/ 	.byte	0x04, 0x17
        /*006a*/ 	.short	(.L_31 - .L_30)
.L_30:
        /*006c*/ 	.word	0x00000000
        /*0070*/ 	.short	0x0002
        /*0072*/ 	.short	0x0010
        /*0074*/ 	.byte	0x00, 0xf5, 0x21, 0x00


	//----- nvinfo : EIATTR_KPARAM_INFO
	.align		4
.L_31:
        /*0078*/ 	.byte	0x04, 0x17
        /*007a*/ 	.short	(.L_33 - .L_32)
.L_32:
        /*007c*/ 	.word	0x00000000
        /*0080*/ 	.short	0x0001
        /*0082*/ 	.short	0x0008
        /*0084*/ 	.byte	0x00, 0xf5, 0x21, 0x00


	//----- nvinfo : EIATTR_KPARAM_INFO
	.align		4
.L_33:
        /*0088*/ 	.byte	0x04, 0x17
        /*008a*/ 	.short	(.L_35 - .L_34)
.L_34:
        /*008c*/ 	.word	0x00000000
        /*0090*/ 	.short	0x0000
        /*0092*/ 	.short	0x0000
        /*0094*/ 	.byte	0x00, 0xf5, 0x21, 0x00


	//----- nvinfo : EIATTR_SPARSE_MMA_MASK
	.align		4
.L_35:
        /*0098*/ 	.byte	0x03, 0x50
        /*009a*/ 	.short	0x0000


	//----- nvinfo : EIATTR_MAXREG_COUNT
	.align		4
        /*009c*/ 	.byte	0x03, 0x1b
        /*009e*/ 	.short	0x00ff


	//----- nvinfo : EIATTR_ANNOTATIONS
	.align		4
        /*00a0*/ 	.byte	0x04, 0x55
        /*00a2*/ 	.short	(.L_37 - .L_36)


	//   ....[0]....
.L_36:
        /*00a4*/ 	.word	0x00000001
        /*00a8*/ 	.byte	0xe0, 0x11, 0x00, 0x00, 0x01, 0x00, 0x00, 0x00, 0x10, 0x12, 0x00, 0x00, 0x01, 0x00, 0x00, 0x00
        /* <DEDUP_REMOVED lines=14> */
        /*0198*/ 	.byte	0x60, 0x1e, 0x00, 0x00


	//----- nvinfo : EIATTR_MERCURY_ISA_VERSION
	.align		4
.L_37:
        /*019c*/ 	.byte	0x03, 0x5f
        /*019e*/ 	.short	0x0101


	//----- nvinfo : EIATTR_VRC_CTA_INIT_COUNT
	.align		4
        /*01a0*/ 	.byte	0x02, 0x4a
	.zero		1
	.zero		1


	//----- nvinfo : EIATTR_EXIT_INSTR_OFFSETS
	.align		4
        /*01a4*/ 	.byte	0x04, 0x1c
        /*01a6*/ 	.short	(.L_39 - .L_38)


	//   ....[0]....
.L_38:
        /*01a8*/ 	.word	0x00000080


	//   ....[1]....
        /*01ac*/ 	.word	0x00000de0


	//   ....[2]....
        /*01b0*/ 	.word	0x00003d00


	//----- nvinfo : EIATTR_CBANK_PARAM_SIZE
	.align		4
.L_39:
        /*01b4*/ 	.byte	0x03, 0x19
        /*01b6*/ 	.short	0x0040


	//----- nvinfo : EIATTR_PARAM_CBANK
	.align		4
        /*01b8*/ 	.byte	0x04, 0x0a
        /*01ba*/ 	.short	(.L_41 - .L_40)
	.align		4
.L_40:
        /*01bc*/ 	.word	index@(.nv.constant0._Z25backwardPropagationKernelPdS_S_S_S_S_iid)
        /*01c0*/ 	.short	0x0380
        /*01c2*/ 	.short	0x0040


	//----- nvinfo : EIATTR_SW_WAR
	.align		4
.L_41:
        /*01c4*/ 	.byte	0x04, 0x36
        /*01c6*/ 	.short	(.L_43 - .L_42)
.L_42:
        /*01c8*/ 	.word	0x00000008
.L_43:


//--------------------- .nv.info._Z24forwardPropagationKernelPdS_S_S_S_ii --------------------------
	.section	.nv.info._Z24forwardPropagationKernelPdS_S_S_S_ii,"",@"SHT_CUDA_INFO"
	.sectionflags	@""
	.align	4


	//----- nvinfo : EIATTR_CUDA_API_VERSION
	.align		4
        /*0000*/ 	.byte	0x04, 0x37
        /*0002*/ 	.short	(.L_45 - .L_44)
.L_44:
        /*0004*/ 	.word	0x00000082


	//----- nvinfo : EIATTR_KPARAM_INFO
	.align		4
.L_45:
        /*0008*/ 	.byte	0x04, 0x17
        /*000a*/ 	.short	(.L_47 - .L_46)
.L_46:
        /*000c*/ 	.word	0x00000000
        /*0010*/ 	.short	0x0006
        /*0012*/ 	.short	0x002c
        /*0014*/ 	.byte	0x00, 0xf0, 0x11, 0x00


	//----- nvinfo : EIATTR_KPARAM_INFO
	.align		4
.L_47:
        /*0018*/ 	.byte	0x04, 0x17
        /*001a*/ 	.short	(.L_49 - .L_48)
.L_48:
        /*001c*/ 	.word	0x00000000
        /*0020*/ 	.short	0x0005
        /*0022*/ 	.short	0x0028
        /*0024*/ 	.byte	0x00, 0xf0, 0x11, 0x00


	//----- nvinfo : EIATTR_KPARAM_INFO
	.align		4
.L_49:
        /*0028*/ 	.byte	0x04, 0x17
        /*002a*/ 	.short	(.L_51 - .L_50)
.L_50:
        /*002c*/ 	.word	0x00000000
        /*0030*/ 	.short	0x0004
        /*0032*/ 	.short	0x0020
        /*0034*/ 	.byte	0x00, 0xf5, 0x21, 0x00


	//----- nvinfo : EIATTR_KPARAM_INFO
	.align		4
.L_51:
        /*0038*/ 	.byte	0x04, 0x17
        /*003a*/ 	.short	(.L_53 - .L_52)
.L_52:
        /*003c*/ 	.word	0x00000000
        /*0040*/ 	.short	0x0003
        /*0042*/ 	.short	0x0018
        /*0044*/ 	.byte	0x00, 0xf5, 0x21, 0x00


	//----- nvinfo : EIATTR_KPARAM_INFO
	.align		4
.L_53:
        /*0048*/ 	.byte	0x04, 0x17
        /*004a*/ 	.short	(.L_55 - .L_54)
.L_54:
        /*004c*/ 	.word	0x00000000
        /*0050*/ 	.short	0x0002
        /*0052*/ 	.short	0x0010
        /*0054*/ 	.byte	0x00, 0xf5, 0x21, 0x00


	//----- nvinfo : EIATTR_KPARAM_INFO
	.align		4
.L_55:
        /*0058*/ 	.byte	0x04, 0x17
        /*005a*/ 	.short	(.L_57 - .L_56)
.L_56:
        /*005c*/ 	.word	0x00000000
        /*0060*/ 	.short	0x0001
        /*0062*/ 	.short	0x0008
        /*0064*/ 	.byte	0x00, 0xf5, 0x21, 0x00


	//----- nvinfo : EIATTR_KPARAM_INFO
	.align		4
.L_57:
        /*0068*/ 	.byte	0x04, 0x17
        /*006a*/ 	.short	(.L_59 - .L_58)
.L_58:
        /*006c*/ 	.word	0x00000000
        /*0070*/ 	.short	0x0000
        /*0072*/ 	.short	0x0000
        /*0074*/ 	.byte	0x00, 0xf5, 0x21, 0x00


	//----- nvinfo : EIATTR_SPARSE_MMA_MASK
	.align		4
.L_59:
        /*0078*/ 	.byte	0x03, 0x50
        /*007a*/ 	.short	0x0000


	//----- nvinfo : EIATTR_MAXREG_COUNT
	.align		4
        /*007c*/ 	.byte	0x03, 0x1b
        /*007e*/ 	.short	0x00ff


	//----- nvinfo : EIATTR_MERCURY_ISA_VERSION
	.align		4
        /*0080*/ 	.byte	0x03, 0x5f
        /*0082*/ 	.short	0x0101


	//----- nvinfo : EIATTR_VRC_CTA_INIT_COUNT
	.align		4
        /*0084*/ 	.byte	0x02, 0x4a
	.zero		1
	.zero		1


	//----- nvinfo : EIATTR_EXIT_INSTR_OFFSETS
	.align		4
        /*0088*/ 	.byte	0x04, 0x1c
        /*008a*/ 	.short	(.L_61 - .L_60)


	//   ....[0]....
.L_60:
        /*008c*/ 	.word	0x00000070


	//   ....[1]....
        /*0090*/ 	.word	0x000037a0


	//----- nvinfo : EIATTR_CRS_STACK_SIZE
	.align		4
.L_61:
        /*0094*/ 	.byte	0x04, 0x1e
        /*0096*/ 	.short	(.L_63 - .L_62)
.L_62:
        /*0098*/ 	.word	0x00000000


	//----- nvinfo : EIATTR_CBANK_PARAM_SIZE
	.align		4
.L_63:
        /*009c*/ 	.byte	0x03, 0x19
        /*009e*/ 	.short	0x0030


	//----- nvinfo : EIATTR_PARAM_CBANK
	.align		4
        /*00a0*/ 	.byte	0x04, 0x0a
        /*00a2*/ 	.short	(.L_65 - .L_64)
	.align		4
.L_64:
        /*00a4*/ 	.word	index@(.nv.constant0._Z24forwardPropagationKernelPdS_S_S_S_ii)
        /*00a8*/ 	.short	0x0380
        /*00aa*/ 	.short	0x0030


	//----- nvinfo : EIATTR_SW_WAR
	.align		4
.L_65:
        /*00ac*/ 	.byte	0x04, 0x36
        /*00ae*/ 	.short	(.L_67 - .L_66)
.L_66:
        /*00b0*/ 	.word	0x00000008
.L_67:


//--------------------- .nv.callgraph             --------------------------
	.section	.nv.callgraph,"",@"SHT_CUDA_CALLGRAPH"
	.align	4
	.sectionentsize	8
	.align		4
        /*0000*/ 	.word	0x00000000
	.align		4
        /*0004*/ 	.word	0xffffffff
	.align		4
        /*0008*/ 	.word	0x00000000
	.align		4
        /*000c*/ 	.word	0xfffffffe
	.align		4
        /*0010*/ 	.word	0x00000000
	.align		4
        /*0014*/ 	.word	0xfffffffd
	.align		4
        /*0018*/ 	.word	0x00000000
	.align		4
        /*001c*/ 	.word	0xfffffffc


//--------------------- .text._Z25backwardPropagationKernelPdS_S_S_S_S_iid --------------------------
	.section	.text._Z25backwardPropagationKernelPdS_S_S_S_S_iid,"ax",@progbits
	.align	128
        .global         _Z25backwardPropagationKernelPdS_S_S_S_S_iid
        .type           _Z25backwardPropagationKernelPdS_S_S_S_S_iid,@function
        .size           _Z25backwardPropagationKernelPdS_S_S_S_S_iid,(.L_x_64 - _Z25backwardPropagationKernelPdS_S_S_S_S_iid)
        .other          _Z25backwardPropagationKernelPdS_S_S_S_S_iid,@"STO_CUDA_ENTRY STV_DEFAULT"
_Z25backwardPropagationKernelPdS_S_S_S_S_iid:
.text._Z25backwardPropagationKernelPdS_S_S_S_S_iid:
[----:B------:R-:W0:Y:S01]  /*0000*/  LDC R1, c[0x0][0x37c] ;  /* 0x0000df00ff017b82 */ /* 0x000e220000000800 */
[----:B------:R-:W1:Y:S07]  /*0010*/  S2R R3, SR_TID.X ;  /* 0x0000000000037919 */ /* 0x000e6e0000002100 */
[----:B------:R-:W1:Y:S01]  /*0020*/  S2UR UR10, SR_CTAID.X ;  /* 0x00000000000a79c3 */ /* 0x000e620000002500 */
[----:B------:R-:W2:Y:S01]  /*0030*/  LDCU UR4, c[0x0][0x3b0] ;  /* 0x00007600ff0477ac */ /* 0x000ea20008000800 */
[----:B0-----:R-:W-:-:S06]  /*0040*/  IADD3 R1, PT, PT, R1, -0x480, RZ ;  /* 0xfffffb8001017810 */ /* 0x001fcc0007ffe0ff */
[----:B------:R-:W1:Y:S02]  /*0050*/  LDC R0, c[0x0][0x360] ;  /* 0x0000d800ff007b82 */ /* 0x000e640000000800 */
[----:B-1----:R-:W-:-:S05]  /*0060*/  IMAD R0, R0, UR10, R3 ;  /* 0x0000000a00007c24 */ /* 0x002fca000f8e0203 */
[----:B--2---:R-:W-:-:S13]  /*0070*/  ISETP.GE.AND P0, PT, R0, UR4, PT ;  /* 0x0000000400007c0c */ /* 0x004fda000bf06270 */
[----:B------:R-:W-:Y:S05]  /*0080*/  @P0 EXIT ;  /* 0x000000000000094d */ /* 0x000fea0003800000 */
[----:B------:R-:W0:Y:S01]  /*0090*/  LDC.64 R4, c[0x0][0x388] ;  /* 0x0000e200ff047b82 */ /* 0x000e220000000a00 */
[----:B------:R-:W1:Y:S01]  /*00a0*/  LDCU.64 UR8, c[0x0][0x358] ;  /* 0x00006b00ff0877ac */ /* 0x000e620008000a00 */
[----:B------:R-:W-:Y:S01]  /*00b0*/  IMAD R7, R0, 0xa, RZ ;  /* 0x0000000a00077824 */ /* 0x000fe200078e02ff */
[----:B------:R-:W2:Y:S05]  /*00c0*/  LDCU.64 UR6, c[0x0][0x390] ;  /* 0x00007200ff0677ac */ /* 0x000eaa0008000a00 */
[----:B------:R-:W3:Y:S01]  /*00d0*/  LDC.64 R8, c[0x0][0x398] ;  /* 0x0000e600ff087b82 */ /* 0x000ee20000000a00 */
[----:B------:R-:W4:Y:S01]  /*00e0*/  LDCU.64 UR4, c[0x0][0x3a8] ;  /* 0x00007500ff0477ac */ /* 0x000f220008000a00 */
[----:B0-----:R-:W-:-:S05]  /*00f0*/  IMAD.WIDE R4, R7, 0x8, R4 ;  /* 0x0000000807047825 */ /* 0x001fca00078e0204 */
[----:B-1----:R-:W5:Y:S01]  /*0100*/  LDG.E.64 R12, desc[UR8][R4.64+0x8] ;  /* 0x00000808040c7981 */ /* 0x002f62000c1e1b00 */
[----:B---3--:R-:W-:-:S03]  /*0110*/  IMAD.WIDE R8, R7, 0x8, R8 ;  /* 0x0000000807087825 */ /* 0x008fc600078e0208 */
[----:B------:R-:W3:Y:S04]  /*0120*/  LDG.E.64 R16, desc[UR8][R4.64+0x10] ;  /* 0x0000100804107981 */ /* 0x000ee8000c1e1b00 */
[----:B------:R-:W5:Y:S04]  /*0130*/  LDG.E.64 R6, desc[UR8][R4.64] ;  /* 0x0000000804067981 */ /* 0x000f68000c1e1b00 */
[----:B------:R-:W5:Y:S04]  /*0140*/  LDG.E.64 R10, desc[UR8][R8.64] ;  /* 0x00000008080a7981 */ /* 0x000f68000c1e1b00 */
[----:B------:R-:W3:Y:S04]  /*0150*/  LDG.E.64 R20, desc[UR8][R4.64+0x18] ;  /* 0x0000180804147981 */ /* 0x000ee8000c1e1b00 */
        /* <DEDUP_REMOVED lines=13> */
[----:B------:R0:W3:Y:S04]  /*0230*/  LDG.E.64 R44, desc[UR8][R4.64+0x48] ;  /* 0x00004808042c7981 */ /* 0x0000e8000c1e1b00 */
[----:B------:R-:W3:Y:S01]  /*0240*/  LDG.E.64 R46, desc[UR8][R8.64+0x48] ;  /* 0x00004808082e7981 */ /* 0x000ee2000c1e1b00 */
[----:B--2---:R-:W-:-:S02]  /*0250*/  UIADD3 UR6, UP0, UPT, UR6, 0x8, URZ ;  /* 0x0000000806067890 */ /* 0x004fc4000ff1e0ff */
[----:B----4-:R-:W-:Y:S02]  /*0260*/  UIADD3 UR4, UP1, UPT, UR4, 0x50, URZ ;  /* 0x0000005004047890 */ /* 0x010fe4000ff3e0ff */
[----:B------:R-:W-:Y:S02]  /*0270*/  UIADD3.X UR7, UPT, UPT, URZ, UR7, URZ, UP0, !UPT ;  /* 0x00000007ff077290 */ /* 0x000fe400087fe4ff */
[----:B------:R-:W-:Y:S01]  /*0280*/  UIADD3.X UR5, UPT, UPT, URZ, UR5, URZ, UP1, !UPT ;  /* 0x00000005ff057290 */ /* 0x000fe20008ffe4ff */
[----:B0-----:R-:W-:Y:S01]  /*0290*/  MOV R4, UR6 ;  /* 0x0000000600047c02 */ /* 0x001fe20008000f00 */
[----:B------:R-:W-:Y:S02]  /*02a0*/  IMAD.U32 R2, RZ, RZ, UR4 ;  /* 0x00000004ff027e24 */ /* 0x000fe4000f8e00ff */
[----:B------:R-:W-:Y:S02]  /*02b0*/  IMAD.U32 R5, RZ, RZ, UR7 ;  /* 0x00000007ff057e24 */ /* 0x000fe4000f8e00ff */
[----:B------:R-:W-:Y:S01]  /*02c0*/  MOV R79, UR5 ;  /* 0x00000005004f7c02 */ /* 0x000fe20008000f00 */
[----:B------:R-:W-:Y:S01]  /*02d0*/  IMAD.U32 R75, RZ, RZ, UR5 ;  /* 0x00000005ff4b7e24 */ /* 0x000fe2000f8e00ff */
[----:B------:R-:W-:Y:S01]  /*02e0*/  MOV R74, UR4 ;  /* 0x00000004004a7c02 */ /* 0x000fe20008000f00 */
[----:B------:R-:W-:Y:S01]  /*02f0*/  UMOV UR4, URZ ;  /* 0x000000ff00047c82 */ /* 0x000fe20008000000 */
[----:B-----5:R-:W-:Y:S01]  /*0300*/  DADD R10, R6, -R10 ;  /* 0x00000000060a7229 */ /* 0x020fe2000000080a */
[----:B------:R-:W-:Y:S01]  /*0310*/  IMAD.SHL.U32 R7, R0, 0x80, RZ ;  /* 0x0000008000077824 */ /* 0x000fe200078e00ff */
[----:B------:R-:W-:-:S03]  /*0320*/  MOV R0, RZ ;  /* 0x000000ff00007202 */ /* 0x000fc60000000f00 */
[----:B------:R-:W-:Y:S01]  /*0330*/  IMAD.MOV.U32 R77, RZ, RZ, R7 ;  /* 0x000000ffff4d7224 */ /* 0x000fe200078e0007 */
[----:B---3--:R-:W-:Y:S02]  /*0340*/  DADD R12, R12, -R14 ;  /* 0x000000000c0c7229 */ /* 0x008fe4000000080e */
[----:B------:R-:W-:Y:S02]  /*0350*/  DADD R16, R16, -R18 ;  /* 0x0000000010107229 */ /* 0x000fe40000000812 */
[----:B------:R-:W-:Y:S02]  /*0360*/  DADD R20, R20, -R22 ;  /* 0x0000000014147229 */ /* 0x000fe40000000816 */
[----:B------:R-:W-:Y:S02]  /*0370*/  DADD R24, R24, -R26 ;  /* 0x0000000018187229 */ /* 0x000fe4000000081a */
[----:B------:R-:W-:Y:S02]  /*0380*/  DADD R28, R28, -R30 ;  /* 0x000000001c1c7229 */ /* 0x000fe4000000081e */
[----:B------:R-:W-:-:S02]  /*0390*/  DADD R32, R32, -R34 ;  /* 0x0000000020207229 */ /* 0x000fc40000000822 */
[----:B------:R-:W-:Y:S02]  /*03a0*/  DADD R36, R36, -R38 ;  /* 0x0000000024247229 */ /* 0x000fe40000000826 */
[----:B------:R-:W-:Y:S02]  /*03b0*/  DADD R40, R40, -R42 ;  /* 0x0000000028287229 */ /* 0x000fe4000000082a */
[----:B------:R-:W-:-:S11]  /*03c0*/  DADD R44, R44, -R46 ;  /* 0x000000002c2c7229 */ /* 0x000fd6000000082e */
.L_x_0:
[----:B------:R-:W2:Y:S04]  /*03d0*/  LDG.E.64 R14, desc[UR8][R74.64+-0x50] ;  /* 0xffffb0084a0e7981 */ /* 0x000ea8000c1e1b00 */
[----:B------:R-:W3:Y:S04]  /*03e0*/  LDG.E.64 R52, desc[UR8][R74.64] ;  /* 0x000000084a347981 */ /* 0x000ee8000c1e1b00 */
[----:B------:R-:W4:Y:S04]  /*03f0*/  LDG.E.64 R18, desc[UR8][R74.64+-0x48] ;  /* 0xffffb8084a127981 */ /* 0x000f28000c1e1b00 */
[----:B------:R-:W5:Y:S04]  /*0400*/  LDG.E.64 R54, desc[UR8][R74.64+0x8] ;  /* 0x000008084a367981 */ /* 0x000f68000c1e1b00 */
        /* <DEDUP_REMOVED lines=9> */
[----:B------:R-:W5:Y:S01]  /*04a0*/  LDG.E.64 R64, desc[UR8][R74.64+0x30] ;  /* 0x000030084a407981 */ /* 0x000f62000c1e1b00 */
[----:B0-----:R-:W-:-:S03]  /*04b0*/  IMAD.WIDE R8, R77, 0x8, R4 ;  /* 0x000000084d087825 */ /* 0x001fc600078e0204 */
[----:B------:R-:W5:Y:S04]  /*04c0*/  LDG.E.64 R42, desc[UR8][R74.64+-0x18] ;  /* 0xffffe8084a2a7981 */ /* 0x000f68000c1e1b00 */
[----:B------:R-:W5:Y:S04]  /*04d0*/  LDG.E.64 R66, desc[UR8][R74.64+0x38] ;  /* 0x000038084a427981 */ /* 0x000f68000c1e1b00 */
[----:B------:R-:W5:Y:S04]  /*04e0*/  LDG.E.64 R50, desc[UR8][R8.64+-0x8] ;  /* 0xfffff80808327981 */ /* 0x000f68000c1e1b00 */
[----:B------:R-:W5:Y:S04]  /*04f0*/  LDG.E.64 R46, desc[UR8][R74.64+-0x10] ;  /* 0xfffff0084a2e7981 */ /* 0x000f68000c1e1b00 */
[----:B------:R-:W5:Y:S04]  /*0500*/  LDG.E.64 R72, desc[UR8][R8.64] ;  /* 0x0000000808487981 */ /* 0x000f68000c1e1b00 */
[----:B------:R-:W5:Y:S04]  /*0510*/  LDG.E.64 R68, desc[UR8][R74.64+0x40] ;  /* 0x000040084a447981 */ /* 0x000f68000c1e1b00 */
[----:B------:R-:W5:Y:S04]  /*0520*/  LDG.E.64 R48, desc[UR8][R74.64+-0x8] ;  /* 0xfffff8084a307981 */ /* 0x000f68000c1e1b00 */
[----:B------:R0:W5:Y:S01]  /*0530*/  LDG.E.64 R70, desc[UR8][R74.64+0x48] ;  /* 0x000048084a467981 */ /* 0x000162000c1e1b00 */
[----:B------:R-:W-:-:S04]  /*0540*/  UIADD3 UR4, UPT, UPT, UR4, 0x2, URZ ;  /* 0x0000000204047890 */ /* 0x000fc8000fffe0ff */
[----:B------:R-:W-:Y:S01]  /*0550*/  UISETP.NE.AND UP0, UPT, UR4, 0x80, UPT ;  /* 0x000000800400788c */ /* 0x000fe2000bf05270 */
[----:B0-----:R-:W-:Y:S01]  /*0560*/  IADD3 R74, P0, PT, R74, 0xa0, RZ ;  /* 0x000000a04a4a7810 */ /* 0x001fe20007f1e0ff */
[----:B------:R-:W-:-:S04]  /*0570*/  VIADD R77, R77, 0x2 ;  /* 0x000000024d4d7836 */ /* 0x000fc80000000000 */
[----:B------:R-:W-:Y:S01]  /*0580*/  IMAD.X R75, RZ, RZ, R75, P0 ;  /* 0x000000ffff4b7224 */ /* 0x000fe200000e064b */
[C---:B--2---:R-:W-:Y:S02]  /*0590*/  DFMA R14, R10.reuse, R14, RZ ;  /* 0x0000000e0a0e722b */ /* 0x044fe400000000ff */
[----:B---3--:R-:W-:-:S06]  /*05a0*/  DFMA R52, R10, R52, RZ ;  /* 0x000000340a34722b */ /* 0x008fcc00000000ff */
[C---:B----4-:R-:W-:Y:S02]  /*05b0*/  DFMA R14, R12.reuse, R18, R14 ;  /* 0x000000120c0e722b */ /* 0x050fe4000000000e */
[----:B-----5:R-:W-:-:S06]  /*05c0*/  DFMA R52, R12, R54, R52 ;  /* 0x000000360c34722b */ /* 0x020fcc0000000034 */
[C---:B------:R-:W-:Y:S02]  /*05d0*/  DFMA R14, R16.reuse, R22, R14 ;  /* 0x00000016100e722b */ /* 0x040fe4000000000e */
[----:B------:R-:W-:-:S06]  /*05e0*/  DFMA R52, R16, R56, R52 ;  /* 0x000000381034722b */ /* 0x000fcc0000000034 */
        /* <DEDUP_REMOVED lines=9> */
[----:B------:R-:W-:Y:S02]  /*0680*/  DFMA R52, R36, R66, R52 ;  /* 0x000000422434722b */ /* 0x000fe40000000034 */
[----:B------:R-:W-:-:S04]  /*0690*/  DADD R8, -R50, 1 ;  /* 0x3ff0000032087429 */ /* 0x000fc80000000100 */
[----:B------:R-:W-:Y:S02]  /*06a0*/  DFMA R14, R40, R46, R14 ;  /* 0x0000002e280e722b */ /* 0x000fe4000000000e */
[----:B------:R-:W-:Y:S02]  /*06b0*/  DADD R18, -R72, 1 ;  /* 0x3ff0000048127429 */ /* 0x000fe40000000100 */
[----:B------:R-:W-:Y:S02]  /*06c0*/  DFMA R52, R40, R68, R52 ;  /* 0x000000442834722b */ /* 0x000fe40000000034 */
[----:B------:R-:W-:Y:S02]  /*06d0*/  DMUL R8, R50, R8 ;  /* 0x0000000832087228 */ /* 0x000fe40000000000 */
[----:B------:R-:W-:Y:S02]  /*06e0*/  DFMA R14, R44, R48, R14 ;  /* 0x000000302c0e722b */ /* 0x000fe4000000000e */
[----:B------:R-:W-:-:S02]  /*06f0*/  DMUL R18, R72, R18 ;  /* 0x0000001248127228 */ /* 0x000fc40000000000 */
[----:B------:R-:W-:-:S04]  /*0700*/  DFMA R50, R44, R70, R52 ;  /* 0x000000462c32722b */ /* 0x000fc80000000034 */
[----:B------:R-:W-:Y:S01]  /*0710*/  DMUL R48, R14, R8 ;  /* 0x000000080e307228 */ /* 0x000fe20000000000 */
[----:B------:R-:W-:-:S03]  /*0720*/  IADD3 R9, PT, PT, R1, R0, RZ ;  /* 0x0000000001097210 */ /* 0x000fc60007ffe0ff */
[----:B------:R-:W-:-:S07]  /*0730*/  DMUL R50, R50, R18 ;  /* 0x0000001232327228 */ /* 0x000fce0000000000 */
[----:B------:R0:W-:Y:S01]  /*0740*/  STL.128 [R9], R48 ;  /* 0x0000003009007387 */ /* 0x0001e20000100c00 */
[----:B------:R-:W-:Y:S01]  /*0750*/  IADD3 R0, PT, PT, R0, 0x10, RZ ;  /* 0x0000001000007810 */ /* 0x000fe20007ffe0ff */
[----:B------:R-:W-:Y:S06]  /*0760*/  BRA.U UP0, `(.L_x_0) ;  /* 0xfffffffd00187547 */ /* 0x000fec000b83ffff */
[----:B------:R-:W1:Y:S01]  /*0770*/  LDCU.64 UR6, c[0x0][0x3b8] ;  /* 0x00007700ff0677ac */ /* 0x000e620008000a00 */
[----:B------:R-:W-:Y:S01]  /*0780*/  UMOV UR4, URZ ;  /* 0x000000ff00047c82 */ /* 0x000fe20008000000 */
[----:B-1----:R-:W-:Y:S02]  /*0790*/  DMUL R10, R10, UR6 ;  /* 0x000000060a0a7c28 */ /* 0x002fe40008000000 */
[----:B------:R-:W-:Y:S02]  /*07a0*/  DMUL R12, R12, UR6 ;  /* 0x000000060c0c7c28 */ /* 0x000fe40008000000 */
[----:B------:R-:W-:Y:S02]  /*07b0*/  DMUL R16, R16, UR6 ;  /* 0x0000000610107c28 */ /* 0x000fe40008000000 */
[----:B------:R-:W-:Y:S02]  /*07c0*/  DMUL R20, R20, UR6 ;  /* 0x0000000614147c28 */ /* 0x000fe40008000000 */
[----:B------:R-:W-:-:S02]  /*07d0*/  DMUL R24, R24, UR6 ;  /* 0x0000000618187c28 */ /* 0x000fc40008000000 */
[----:B------:R-:W-:Y:S02]  /*07e0*/  DMUL R28, R28, UR6 ;  /* 0x000000061c1c7c28 */ /* 0x000fe40008000000 */
[----:B------:R-:W-:Y:S02]  /*07f0*/  DMUL R32, R32, UR6 ;  /* 0x0000000620207c28 */ /* 0x000fe40008000000 */
[----:B------:R-:W-:Y:S02]  /*0800*/  DMUL R36, R36, UR6 ;  /* 0x0000000624247c28 */ /* 0x000fe40008000000 */
[----:B------:R-:W-:Y:S02]  /*0810*/  DMUL R40, R40, UR6 ;  /* 0x0000000628287c28 */ /* 0x000fe40008000000 */
[----:B------:R-:W-:-:S11]  /*0820*/  DMUL R44, R44, UR6 ;  /* 0x000000062c2c7c28 */ /* 0x000fd60008000000 */
.L_x_1:
[----:B0-----:R-:W-:Y:S01]  /*0830*/  IMAD.WIDE R8, R7, 0x8, R4 ;  /* 0x0000000807087825 */ /* 0x001fe200078e0204 */
[----:B------:R-:W-:Y:S02]  /*0840*/  MOV R34, R2 ;  /* 0x0000000200227202 */ /* 0x000fe40000000f00 */
[----:B------:R-:W-:Y:S02]  /*0850*/  MOV R35, R79 ;  /* 0x0000004f00237202 */ /* 0x000fe40000000f00 */
[----:B------:R-:W2:Y:S04]  /*0860*/  LDG.E.64 R14, desc[UR8][R8.64+-0x8] ;  /* 0xfffff808080e7981 */ /* 0x000ea8000c1e1b00 */
[----:B------:R-:W2:Y:S04]  /*0870*/  LDG.E.64 R18, desc[UR8][R34.64+-0x50] ;  /* 0xffffb00822127981 */ /* 0x000ea8000c1e1b00 */
[----:B------:R-:W3:Y:S04]  /*0880*/  LDG.E.64 R22, desc[UR8][R34.64+-0x48] ;  /* 0xffffb80822167981 */ /* 0x000ee8000c1e1b00 */
[----:B------:R-:W4:Y:S04]  /*0890*/  LDG.E.64 R26, desc[UR8][R34.64+-0x40] ;  /* 0xffffc008221a7981 */ /* 0x000f28000c1e1b00 */
[----:B------:R-:W5:Y:S01]  /*08a0*/  LDG.E.64 R30, desc[UR8][R34.64+-0x38] ;  /* 0xffffc808221e7981 */ /* 0x000f62000c1e1b00 */
[----:B--2---:R-:W-:-:S07]  /*08b0*/  DFMA R14, R10, R14, R18 ;  /* 0x0000000e0a0e722b */ /* 0x004fce0000000012 */
[----:B------:R0:W-:Y:S04]  /*08c0*/  STG.E.64 desc[UR8][R34.64+-0x50], R14 ;  /* 0xffffb00e22007986 */ /* 0x0001e8000c101b08 */
[----:B------:R-:W3:Y:S02]  /*08d0*/  LDG.E.64 R18, desc[UR8][R8.64+-0x8] ;  /* 0xfffff80808127981 */ /* 0x000ee4000c1e1b00 */
[----:B---3--:R-:W-:-:S07]  /*08e0*/  DFMA R18, R12, R18, R22 ;  /* 0x000000120c12722b */ /* 0x008fce0000000016 */
[----:B------:R1:W-:Y:S04]  /*08f0*/  STG.E.64 desc[UR8][R34.64+-0x48], R18 ;  /* 0xffffb81222007986 */ /* 0x0003e8000c101b08 */
[----:B------:R-:W4:Y:S02]  /*0900*/  LDG.E.64 R22, desc[UR8][R8.64+-0x8] ;  /* 0xfffff80808167981 */ /* 0x000f24000c1e1b00 */
[----:B----4-:R-:W-:-:S07]  /*0910*/  DFMA R22, R16, R22, R26 ;  /* 0x000000161016722b */ /* 0x010fce000000001a */
[----:B------:R2:W-:Y:S04]  /*0920*/  STG.E.64 desc[UR8][R34.64+-0x40], R22 ;  /* 0xffffc01622007986 */ /* 0x0005e8000c101b08 */
[----:B------:R-:W5:Y:S02]  /*0930*/  LDG.E.64 R26, desc[UR8][R8.64+-0x8] ;  /* 0xfffff808081a7981 */ /* 0x000f64000c1e1b00 */
[----:B-----5:R-:W-:Y:S02]  /*0940*/  DFMA R26, R20, R26, R30 ;  /* 0x0000001a141a722b */ /* 0x020fe4000000001e */
[----:B------:R-:W3:Y:S05]  /*0950*/  LDG.E.64 R30, desc[UR8][R34.64+-0x30] ;  /* 0xffffd008221e7981 */ /* 0x000eea000c1e1b00 */
[----:B------:R4:W-:Y:S04]  /*0960*/  STG.E.64 desc[UR8][R34.64+-0x38], R26 ;  /* 0xffffc81a22007986 */ /* 0x0009e8000c101b08 */
[----:B0-----:R-:W3:Y:S02]  /*0970*/  LDG.E.64 R14, desc[UR8][R8.64+-0x8] ;  /* 0xfffff808080e7981 */ /* 0x001ee4000c1e1b00 */
[----:B---3--:R-:W-:-:S02]  /*0980*/  DFMA R14, R24, R14, R30 ;  /* 0x0000000e180e722b */ /* 0x008fc4000000001e */
[----:B------:R-:W3:Y:S05]  /*0990*/  LDG.E.64 R30, desc[UR8][R34.64+-0x28] ;  /* 0xffffd808221e7981 */ /* 0x000eea000c1e1b00 */
[----:B------:R0:W-:Y:S04]  /*09a0*/  STG.E.64 desc[UR8][R34.64+-0x30], R14 ;  /* 0xffffd00e22007986 */ /* 0x0001e8000c101b08 */
[----:B-1----:R-:W3:Y:S02]  /*09b0*/  LDG.E.64 R18, desc[UR8][R8.64+-0x8] ;  /* 0xfffff80808127981 */ /* 0x002ee4000c1e1b00 */
[----:B---3--:R-:W-:-:S02]  /*09c0*/  DFMA R18, R28, R18, R30 ;  /* 0x000000121c12722b */ /* 0x008fc4000000001e */
[----:B------:R-:W3:Y:S05]  /*09d0*/  LDG.E.64 R30, desc[UR8][R34.64+-0x20] ;  /* 0xffffe008221e7981 */ /* 0x000eea000c1e1b00 */
[----:B------:R1:W-:Y:S04]  /*09e0*/  STG.E.64 desc[UR8][R34.64+-0x28], R18 ;  /* 0xffffd81222007986 */ /* 0x0003e8000c101b08 */
[----:B--2---:R-:W3:Y:S02]  /*09f0*/  LDG.E.64 R22, desc[UR8][R8.64+-0x8] ;  /* 0xfffff80808167981 */ /* 0x004ee4000c1e1b00 */
[----:B---3--:R-:W-:-:S02]  /*0a00*/  DFMA R22, R32, R22, R30 ;  /* 0x000000162016722b */ /* 0x008fc4000000001e */
[----:B------:R-:W2:Y:S05]  /*0a10*/  LDG.E.64 R30, desc[UR8][R34.64+-0x18] ;  /* 0xffffe808221e7981 */ /* 0x000eaa000c1e1b00 */
[----:B------:R3:W-:Y:S04]  /*0a20*/  STG.E.64 desc[UR8][R34.64+-0x20], R22 ;  /* 0xffffe01622007986 */ /* 0x0007e8000c101b08 */
[----:B----4-:R-:W2:Y:S02]  /*0a30*/  LDG.E.64 R26, desc[UR8][R8.64+-0x8] ;  /* 0xfffff808081a7981 */ /* 0x010ea4000c1e1b00 */
[----:B--2---:R-:W-:-:S02]  /*0a40*/  DFMA R26, R36, R26, R30 ;  /* 0x0000001a241a722b */ /* 0x004fc4000000001e */
[----:B------:R-:W2:Y:S05]  /*0a50*/  LDG.E.64 R30, desc[UR8][R34.64+-0x10] ;  /* 0xfffff008221e7981 */ /* 0x000eaa000c1e1b00 */
[----:B------:R4:W-:Y:S04]  /*0a60*/  STG.E.64 desc[UR8][R34.64+-0x18], R26 ;  /* 0xffffe81a22007986 */ /* 0x0009e8000c101b08 */
[----:B0-----:R-:W2:Y:S02]  /*0a70*/  LDG.E.64 R14, desc[UR8][R8.64+-0x8] ;  /* 0xfffff808080e7981 */ /* 0x001ea4000c1e1b00 */
[----:B--2---:R-:W-:-:S02]  /*0a80*/  DFMA R14, R40, R14, R30 ;  /* 0x0000000e280e722b */ /* 0x004fc4000000001e */
[----:B------:R-:W2:Y:S05]  /*0a90*/  LDG.E.64 R30, desc[UR8][R34.64+-0x8] ;  /* 0xfffff808221e7981 */ /* 0x000eaa000c1e1b00 */
[----:B------:R0:W-:Y:S04]  /*0aa0*/  STG.E.64 desc[UR8][R34.64+-0x10], R14 ;  /* 0xfffff00e22007986 */ /* 0x0001e8000c101b08 */
[----:B-1----:R-:W2:Y:S02]  /*0ab0*/  LDG.E.64 R18, desc[UR8][R8.64+-0x8] ;  /* 0xfffff80808127981 */ /* 0x002ea4000c1e1b00 */
[----:B--2---:R-:W-:-:S02]  /*0ac0*/  DFMA R18, R44, R18, R30 ;  /* 0x000000122c12722b */ /* 0x004fc4000000001e */
[----:B------:R-:W2:Y:S05]  /*0ad0*/  LDG.E.64 R30, desc[UR8][R34.64] ;  /* 0x00000008221e7981 */ /* 0x000eaa000c1e1b00 */
[----:B------:R1:W-:Y:S04]  /*0ae0*/  STG.E.64 desc[UR8][R34.64+-0x8], R18 ;  /* 0xfffff81222007986 */ /* 0x0003e8000c101b08 */
[----:B---3--:R-:W2:Y:S02]  /*0af0*/  LDG.E.64 R22, desc[UR8][R8.64] ;  /* 0x0000000808167981 */ /* 0x008ea4000c1e1b00 */
[----:B--2---:R-:W-:-:S02]  /*0b00*/  DFMA R22, R10, R22, R30 ;  /* 0x000000160a16722b */ /* 0x004fc4000000001e */
        /* <DEDUP_REMOVED lines=34> */
[----:B----4-:R-:W2:Y:S01]  /*0d30*/  LDG.E.64 R26, desc[UR8][R8.64] ;  /* 0x00000008081a7981 */ /* 0x010ea2000c1e1b00 */
[----:B------:R-:W-:-:S04]  /*0d40*/  UIADD3 UR4, UPT, UPT, UR4, 0x2, URZ ;  /* 0x0000000204047890 */ /* 0x000fc8000fffe0ff */
[----:B------:R-:W-:Y:S01]  /*0d50*/  UISETP.NE.AND UP0, UPT, UR4, 0x80, UPT ;  /* 0x000000800400788c */ /* 0x000fe2000bf05270 */
[----:B------:R-:W-:Y:S02]  /*0d60*/  IADD3 R2, P0, PT, R34, 0xa0, RZ ;  /* 0x000000a022027810 */ /* 0x000fe40007f1e0ff */
[----:B------:R-:W-:-:S03]  /*0d70*/  IADD3 R7, PT, PT, R7, 0x2, RZ ;  /* 0x0000000207077810 */ /* 0x000fc60007ffe0ff */
[----:B------:R-:W-:Y:S01]  /*0d80*/  IMAD.X R79, RZ, RZ, R35, P0 ;  /* 0x000000ffff4f7224 */ /* 0x000fe200000e0623 */
[----:B--2---:R-:W-:-:S07]  /*0d90*/  DFMA R26, R44, R26, R30 ;  /* 0x0000001a2c1a722b */ /* 0x004fce000000001e */
[----:B------:R0:W-:Y:S01]  /*0da0*/  STG.E.64 desc[UR8][R34.64+0x48], R26 ;  /* 0x0000481a22007986 */ /* 0x0001e2000c101b08 */
[----:B------:R-:W-:Y:S05]  /*0db0*/  BRA.U UP0, `(.L_x_1) ;  /* 0xfffffff9009c7547 */ /* 0x000fea000b83ffff */
[----:B------:R-:W1:Y:S02]  /*0dc0*/  LDC R0, c[0x0][0x3b4] ;  /* 0x0000ed00ff007b82 */ /* 0x000e640000000800 */
[----:B-1----:R-:W-:-:S13]  /*0dd0*/  ISETP.GE.AND P0, PT, R0, 0x1, PT ;  /* 0x000000010000780c */ /* 0x002fda0003f06270 */
[----:B------:R-:W-:Y:S05]  /*0de0*/  @!P0 EXIT ;  /* 0x000000000000894d */ /* 0x000fea0003800000 */
[----:B------:R-:W2:Y:S01]  /*0df0*/  LDL.128 R240, [R1] ;  /* 0x0000000001f07983 */ /* 0x000ea20000100c00 */
[----:B------:R-:W1:Y:S03]  /*0e00*/  LDC R252, c[0x0][0x360] ;  /* 0x0000d800fffc7b82 */ /* 0x000e660000000800 */
[----:B------:R-:W3:Y:S04]  /*0e10*/  LDL.128 R232, [R1+0x10] ;  /* 0x0000100001e87983 */ /* 0x000ee80000100c00 */
[----:B------:R-:W4:Y:S04]  /*0e20*/  LDL.128 R128, [R1+0x20] ;  /* 0x0000200001807983 */ /* 0x000f280000100c00 */
[----:B------:R-:W5:Y:S04]  /*0e30*/  LDL.128 R248, [R1+0x30] ;  /* 0x0000300001f87983 */ /* 0x000f680000100c00 */
        /* <DEDUP_REMOVED lines=23> */
[----:B0-----:R-:W5:Y:S04]  /*0fb0*/  LDL.128 R32, [R1+0x1c0] ;  /* 0x0001c00001207983 */ /* 0x001f680000100c00 */
        /* <DEDUP_REMOVED lines=34> */
[----:B--2---:R0:W-:Y:S04]  /*11e0*/  STL.128 [R1+0x450], R240 ;  /* 0x000450f001007387 */ /* 0x0041e80000100c00 */
[----:B0-----:R-:W2:Y:S01]  /*11f0*/  LDL.128 R240, [R1+0x3e0] ;  /* 0x0003e00001f07983 */ /* 0x001ea20000100c00 */
[----:B-1----:R-:W-:-:S03]  /*1200*/  IMAD R252, R252, UR10, R3 ;  /* 0x0000000afcfc7c24 */ /* 0x002fc6000f8e0203 */
[----:B--2---:R0:W-:Y:S01]  /*1210*/  STL.64 [R1+0x438], R242 ;  /* 0x000438f201007387 */ /* 0x0041e20000100a00 */
[----:B------:R-:W-:Y:S01]  /*1220*/  MOV R2, R240 ;  /* 0x000000f000027202 */ /* 0x000fe20000000f00 */
[----:B------:R-:W-:Y:S02]  /*1230*/  IMAD.MOV.U32 R3, RZ, RZ, R241 ;  /* 0x000000ffff037224 */ /* 0x000fe400078e00f1 */
[----:B0-----:R-:W2:Y:S04]  /*1240*/  LDL.128 R240, [R1+0x3f0] ;  /* 0x0003f00001f07983 */ /* 0x001ea80000100c00 */
[----:B--2---:R0:W-:Y:S04]  /*1250*/  STL.128 [R1+0x440], R240 ;  /* 0x000440f001007387 */ /* 0x0041e80000100c00 */
[----:B0-----:R-:W2:Y:S01]  /*1260*/  LDL.LU.128 R240, [R1+0x450] ;  /* 0x0004500001f07983 */ /* 0x001ea20000300c00 */
[----:B---3--:R-:W-:-:S02]  /*1270*/  DMUL R234, R234, UR6 ;  /* 0x00000006eaea7c28 */ /* 0x008fc40008000000 */
[----:B----4-:R-:W-:Y:S02]  /*1280*/  DMUL R130, R130, UR6 ;  /* 0x0000000682827c28 */ /* 0x010fe40008000000 */
[----:B--2---:R-:W-:Y:S02]  /*1290*/  DMUL R240, R240, UR6 ;  /* 0x00000006f0f07c28 */ /* 0x004fe40008000000 */
[----:B------:R-:W-:-:S05]  /*12a0*/  DMUL R242, R242, UR6 ;  /* 0x00000006f2f27c28 */ /* 0x000fca0008000000 */
[----:B------:R0:W-:Y:S02]  /*12b0*/  STL.64 [R1+0x430], R240 ;  /* 0x000430f001007387 */ /* 0x0001e40000100a00 */
[----:B0-----:R-:W-:Y:S02]  /*12c0*/  DMUL R240, R232, UR6 ;  /* 0x00000006e8f07c28 */ /* 0x001fe40008000000 */
[----:B------:R0:W-:Y:S01]  /*12d0*/  STL.64 [R1+0x428], R242 ;  /* 0x000428f201007387 */ /* 0x0001e20000100a00 */
[----:B------:R-:W-:Y:S02]  /*12e0*/  DMUL R232, R128, UR6 ;  /* 0x0000000680e87c28 */ /* 0x000fe40008000000 */
[----:B-----5:R-:W-:Y:S01]  /*12f0*/  DMUL R128, R248, UR6 ;  /* 0x00000006f8807c28 */ /* 0x020fe20008000000 */
[----:B------:R-:W2:Y:S04]  /*1300*/  LDL.LU.64 R248, [R1+0x438] ;  /* 0x0004380001f87983 */ /* 0x000ea80000300a00 */
[----:B------:R1:W-:Y:S04]  /*1310*/  STL.64 [R1+0x420], R240 ;  /* 0x000420f001007387 */ /* 0x0003e80000100a00 */
[----:B0-----:R-:W3:Y:S04]  /*1320*/  LDL.LU.64 R242, [R1+0x440] ;  /* 0x0004400001f27983 */ /* 0x001ee80000300a00 */
[----:B-1----:R-:W4:Y:S04]  /*1330*/  LDL.LU.64 R240, [R1+0x448] ;  /* 0x0004480001f07983 */ /* 0x002f280000300a00 */
[----:B------:R0:W-:Y:S02]  /*1340*/  STL.64 [R1+0x400], R128 ;  /* 0x0004008001007387 */ /* 0x0001e40000100a00 */
[----:B0-----:R-:W-:-:S02]  /*1350*/  DMUL R128, R124, UR6 ;  /* 0x000000067c807c28 */ /* 0x001fc40008000000 */
[----:B------:R-:W-:Y:S02]  /*1360*/  DMUL R124, R120, UR6 ;  /* 0x00000006787c7c28 */ /* 0x000fe40008000000 */
[----:B------:R-:W-:Y:S02]  /*1370*/  DMUL R120, R116, UR6 ;  /* 0x0000000674787c28 */ /* 0x000fe40008000000 */
        /* <DEDUP_REMOVED lines=20> */
[----:B------:R-:W-:Y:S01]  /*14c0*/  DMUL R36, R32, UR6 ;  /* 0x0000000620247c28 */ /* 0x000fe20008000000 */
[----:B------:R0:W-:Y:S01]  /*14d0*/  STL.64 [R1+0x418], R234 ;  /* 0x000418ea01007387 */ /* 0x0001e20000100a00 */
[----:B------:R-:W-:-:S02]  /*14e0*/  DMUL R32, R28, UR6 ;  /* 0x000000061c207c28 */ /* 0x000fc40008000000 */
[----:B------:R-:W-:Y:S01]  /*14f0*/  DMUL R28, R24, UR6 ;  /* 0x00000006181c7c28 */ /* 0x000fe20008000000 */
[----:B------:R1:W-:Y:S01]  /*1500*/  STL.64 [R1+0x408], R130 ;  /* 0x0004088201007387 */ /* 0x0003e20000100a00 */
[----:B------:R-:W-:Y:S02]  /*1510*/  DMUL R24, R20, UR6 ;  /* 0x0000000614187c28 */ /* 0x000fe40008000000 */
[----:B------:R-:W-:Y:S02]  /*1520*/  DMUL R20, R132, UR6 ;  /* 0x0000000684147c28 */ /* 0x000fe40008000000 */
[----:B------:R-:W-:Y:S01]  /*1530*/  DMUL R132, R138, UR6 ;  /* 0x000000068a847c28 */ /* 0x000fe20008000000 */
[----:B0-----:R-:W-:Y:S02]  /*1540*/  MOV R234, R2 ;  /* 0x0000000200ea7202 */ /* 0x001fe40000000f00 */
[----:B------:R-:W-:Y:S01]  /*1550*/  MOV R235, R3 ;  /* 0x0000000300eb7202 */ /* 0x000fe20000000f00 */
[----:B------:R-:W-:-:S02]  /*1560*/  DMUL R2, R14, UR6 ;  /* 0x000000060e027c28 */ /* 0x000fc40008000000 */
[----:B------:R-:W-:Y:S02]  /*1570*/  DMUL R14, R134, UR6 ;  /* 0x00000006860e7c28 */ /* 0x000fe40008000000 */
        /* <DEDUP_REMOVED lines=42> */
[----:B------:R-:W-:Y:S01]  /*1820*/  DMUL R216, R222, UR6 ;  /* 0x00000006ded87c28 */ /* 0x000fe20008000000 */
[----:B------:R0:W-:Y:S01]  /*1830*/  STL.64 [R1+0x410], R232 ;  /* 0x000410e801007387 */ /* 0x0001e20000100a00 */
        /* <DEDUP_REMOVED lines=42> */
[----:B0-----:R-:W-:Y:S02]  /*1ae0*/  DMUL R232, R246, UR6 ;  /* 0x00000006f6e87c28 */ /* 0x001fe40008000000 */
[----:B------:R-:W-:Y:S01]  /*1af0*/  DMUL R234, R234, UR6 ;  /* 0x00000006eaea7c28 */ /* 0x000fe20008000000 */
[----:B------:R-:W-:Y:S01]  /*1b00*/  IMAD.MOV.U32 R0, RZ, RZ, RZ ;  /* 0x000000ffff007224 */ /* 0x000fe200078e00ff */
[----:B--2---:R-:W-:Y:S02]  /*1b10*/  DMUL R236, R248, UR6 ;  /* 0x00000006f8ec7c28 */ /* 0x004fe40008000000 */
[----:B---3--:R-:W-:-:S02]  /*1b20*/  DMUL R238, R242, UR6 ;  /* 0x00000006f2ee7c28 */ /* 0x008fc40008000000 */
[----:B----4-:R-:W-:-:S11]  /*1b30*/  DMUL R240, R240, UR6 ;  /* 0x00000006f0f07c28 */ /* 0x010fd60008000000 */
.L_x_2:
[----:B0-----:R-:W0:Y:S01]  /*1b40*/  LDC R242, c[0x0][0x3b4] ;  /* 0x0000ed00fff27b82 */ /* 0x001e220000000800 */
[----:B------:R1:W-:Y:S04]  /*1b50*/  STL.64 [R1+0x460], R236 ;  /* 0x000460ec01007387 */ /* 0x0003e80000100a00 */
[----:B------:R2:W-:Y:S03]  /*1b60*/  STL.64 [R1+0x470], R232 ;  /* 0x000470e801007387 */ /* 0x0005e60000100a00 */
[----:B------:R-:W3:Y:S01]  /*1b70*/  LDC.64 R246, c[0x0][0x380] ;  /* 0x0000e000fff67b82 */ /* 0x000ee20000000a00 */
[----:B------:R4:W-:Y:S04]  /*1b80*/  STL.64 [R1+0x468], R234 ;  /* 0x000468ea01007387 */ /* 0x0009e80000100a00 */
[----:B-1----:R-:W5:Y:S03]  /*1b90*/  LDL.64 R236, [R1+0x430] ;  /* 0x0004300001ec7983 */ /* 0x002f660000100a00 */
[----:B------:R-:W1:Y:S01]  /*1ba0*/  LDC.64 R248, c[0x0][0x3a0] ;  /* 0x0000e800fff87b82 */ /* 0x000e620000000a00 */
[----:B------:R4:W-:Y:S04]  /*1bb0*/  STL.64 [R1+0x458], R238 ;  /* 0x000458ee01007387 */ /* 0x0009e80000100a00 */
[----:B--2---:R-:W2:Y:S01]  /*1bc0*/  LDL.64 R232, [R1+0x420] ;  /* 0x0004200001e87983 */ /* 0x004ea20000100a00 */
[----:B0-----:R-:W-:Y:S01]  /*1bd0*/  IMAD R244, R252, R242, R0 ;  /* 0x000000f2fcf47224 */ /* 0x001fe200078e0200 */
[----:B------:R-:W-:-:S02]  /*1be0*/  SHF.L.U32 R242, R0, 0x7, RZ ;  /* 0x0000000700f27819 */ /* 0x000fc400000006ff */
[----:B----4-:R-:W4:Y:S04]  /*1bf0*/  LDL.64 R234, [R1+0x418] ;  /* 0x0004180001ea7983 */ /* 0x010f280000100a00 */
[----:B------:R-:W2:Y:S01]  /*1c00*/  LDL.64 R238, [R1+0x428] ;  /* 0x0004280001ee7983 */ /* 0x000ea20000100a00 */
[----:B---3--:R-:W-:-:S03]  /*1c10*/  IMAD.WIDE R244, R244, 0x8, R246 ;  /* 0x00000008f4f47825 */ /* 0x008fc600078e02f6 */
[----:B------:R0:W-:Y:S04]  /*1c20*/  STL.64 [R1+0x450], R240 ;  /* 0x000450f001007387 */ /* 0x0001e80000100a00 */
[----:B------:R-:W5:Y:S01]  /*1c30*/  LDG.E.64 R246, desc[UR8][R244.64] ;  /* 0x00000008f4f67981 */ /* 0x000f62000c1e1b00 */
[----:B-1----:R-:W-:-:S05]  /*1c40*/  IMAD.WIDE.U32 R242, R242, 0x8, R248 ;  /* 0x00000008f2f27825 */ /* 0x002fca00078e00f8 */
[----:B------:R-:W5:Y:S04]  /*1c50*/  LDG.E.64 R248, desc[UR8][R242.64] ;  /* 0x00000008f2f87981 */ /* 0x000f68000c1e1b00 */
[----:B0-----:R-:W3:Y:S01]  /*1c60*/  LDL.64 R240, [R1+0x400] ;  /* 0x0004000001f07983 */ /* 0x001ee20000100a00 */
[----:B-----5:R-:W-:-:S03]  /*1c70*/  DFMA R246, R236, R246, R248 ;  /* 0x000000f6ecf6722b */ /* 0x020fc600000000f8 */
[----:B------:R-:W5:Y:S04]  /*1c80*/  LDL.64 R236, [R1+0x410] ;  /* 0x0004100001ec7983 */ /* 0x000f680000100a00 */
[----:B------:R0:W-:Y:S04]  /*1c90*/  STG.E.64 desc[UR8][R242.64], R246 ;  /* 0x000000f6f2007986 */ /* 0x0001e8000c101b08 */
[----:B------:R-:W2:Y:S04]  /*1ca0*/  LDG.E.64 R248, desc[UR8][R244.64] ;  /* 0x00000008f4f87981 */ /* 0x000ea8000c1e1b00 */
[----:B0-----:R-:W2:Y:S02]  /*1cb0*/  LDG.E.64 R246, desc[UR8][R242.64+0x8] ;  /* 0x00000808f2f67981 */ /* 0x001ea4000c1e1b00 */
[----:B--2---:R-:W-:-:S02]  /*1cc0*/  DFMA R246, R238, R248, R246 ;  /* 0x000000f8eef6722b */ /* 0x004fc400000000f6 */
[----:B------:R-:W2:Y:S05]  /*1cd0*/  LDL.64 R238, [R1+0x408] ;  /* 0x0004080001ee7983 */ /* 0x000eaa0000100a00 */
[----:B------:R0:W-:Y:S04]  /*1ce0*/  STG.E.64 desc[UR8][R242.64+0x8], R246 ;  /* 0x000008f6f2007986 */ /* 0x0001e8000c101b08 */
[----:B------:R-:W4:Y:S04]  /*1cf0*/  LDG.E.64 R248, desc[UR8][R244.64] ;  /* 0x00000008f4f87981 */ /* 0x000f28000c1e1b00 */
[----:B0-----:R-:W4:Y:S02]  /*1d00*/  LDG.E.64 R246, desc[UR8][R242.64+0x10] ;  /* 0x00001008f2f67981 */ /* 0x001f24000c1e1b00 */
[----:B----4-:R-:W-:-:S02]  /*1d10*/  DFMA R246, R232, R248, R246 ;  /* 0x000000f8e8f6722b */ /* 0x010fc400000000f6 */
[----:B------:R-:W4:Y:S05]  /*1d20*/  LDL.LU.64 R232, [R1+0x470] ;  /* 0x0004700001e87983 */ /* 0x000f2a0000300a00 */
[----:B------:R0:W-:Y:S04]  /*1d30*/  STG.E.64 desc[UR8][R242.64+0x10], R246 ;  /* 0x000010f6f2007986 */ /* 0x0001e8000c101b08 */
[----:B------:R-:W3:Y:S04]  /*1d40*/  LDG.E.64 R248, desc[UR8][R244.64] ;  /* 0x00000008f4f87981 */ /* 0x000ee8000c1e1b00 */
[----:B0-----:R-:W3:Y:S02]  /*1d50*/  LDG.E.64 R246, desc[UR8][R242.64+0x18] ;  /* 0x00001808f2f67981 */ /* 0x001ee4000c1e1b00 */
[----:B---3--:R-:W-:-:S02]  /*1d60*/  DFMA R246, R234, R248, R246 ;  /* 0x000000f8eaf6722b */ /* 0x008fc400000000f6 */
[----:B------:R-:W3:Y:S05]  /*1d70*/  LDL.LU.64 R234, [R1+0x468] ;  /* 0x0004680001ea7983 */ /* 0x000eea0000300a00 */
[----:B------:R0:W-:Y:S04]  /*1d80*/  STG.E.64 desc[UR8][R242.64+0x18], R246 ;  /* 0x000018f6f2007986 */ /* 0x0001e8000c101b08 */
[----:B------:R-:W5:Y:S04]  /*1d90*/  LDG.E.64 R248, desc[UR8][R244.64] ;  /* 0x00000008f4f87981 */ /* 0x000f68000c1e1b00 */
[----:B0-----:R-:W5:Y:S02]  /*1da0*/  LDG.E.64 R246, desc[UR8][R242.64+0x20] ;  /* 0x00002008f2f67981 */ /* 0x001f64000c1e1b00 */
[----:B-----5:R-:W-:-:S02]  /*1db0*/  DFMA R246, R236, R248, R246 ;  /* 0x000000f8ecf6722b */ /* 0x020fc400000000f6 */
[----:B------:R-:W5:Y:S05]  /*1dc0*/  LDL.LU.64 R236, [R1+0x460] ;  /* 0x0004600001ec7983 */ /* 0x000f6a0000300a00 */
[----:B------:R0:W-:Y:S04]  /*1dd0*/  STG.E.64 desc[UR8][R242.64+0x20], R246 ;  /* 0x000020f6f2007986 */ /* 0x0001e8000c101b08 */
[----:B------:R-:W2:Y:S04]  /*1de0*/  LDG.E.64 R248, desc[UR8][R244.64] ;  /* 0x00000008f4f87981 */ /* 0x000ea8000c1e1b00 */
[----:B0-----:R-:W2:Y:S02]  /*1df0*/  LDG.E.64 R246, desc[UR8][R242.64+0x28] ;  /* 0x00002808f2f67981 */ /* 0x001ea4000c1e1b00 */
[----:B--2---:R-:W-:-:S02]  /*1e00*/  DFMA R246, R238, R248, R246 ;  /* 0x000000f8eef6722b */ /* 0x004fc400000000f6 */
[----:B------:R-:W2:Y:S05]  /*1e10*/  LDL.LU.64 R238, [R1+0x458] ;  /* 0x0004580001ee7983 */ /* 0x000eaa0000300a00 */
        /* <DEDUP_REMOVED lines=8> */
[----:B---3--:R-:W-:-:S07]  /*1ea0*/  DFMA R246, R250, R248, R246 ;  /* 0x000000f8faf6722b */ /* 0x008fce00000000f6 */
        /* <DEDUP_REMOVED lines=469> */
[----:B------:R-:W5:Y:S04]  /*3c00*/  LDG.E.64 R248, desc[UR8][R244.64] ;  /* 0x00000008f4f87981 */ /* 0x000f68000c1e1b00 */
[----:B0-----:R-:W5:Y:S02]  /*3c10*/  LDG.E.64 R246, desc[UR8][R242.64+0x3e8] ;  /* 0x0003e808f2f67981 */ /* 0x001f64000c1e1b00 */
[----:B-----5:R-:W-:-:S07]  /*3c20*/  DFMA R246, R236, R248, R246 ;  /* 0x000000f8ecf6722b */ /* 0x020fce00000000f6 */
[----:B------:R0:W-:Y:S04]  /*3c30*/  STG.E.64 desc[UR8][R242.64+0x3e8], R246 ;  /* 0x0003e8f6f2007986 */ /* 0x0001e8000c101b08 */
[----:B------:R-:W2:Y:S04]  /*3c40*/  LDG.E.64 R248, desc[UR8][R244.64] ;  /* 0x00000008f4f87981 */ /* 0x000ea8000c1e1b00 */
[----:B0-----:R-:W2:Y:S02]  /*3c50*/  LDG.E.64 R246, desc[UR8][R242.64+0x3f0] ;  /* 0x0003f008f2f67981 */ /* 0x001ea4000c1e1b00 */
[----:B--2---:R-:W-:Y:S01]  /*3c60*/  DFMA R246, R238, R248, R246 ;  /* 0x000000f8eef6722b */ /* 0x004fe200000000f6 */
[----:B------:R-:W0:Y:S06]  /*3c70*/  LDC R249, c[0x0][0x3b4] ;  /* 0x0000ed00fff97b82 */ /* 0x000e2c0000000800 */
[----:B------:R1:W-:Y:S04]  /*3c80*/  STG.E.64 desc[UR8][R242.64+0x3f0], R246 ;  /* 0x0003f0f6f2007986 */ /* 0x0003e8000c101b08 */
[----:B------:R-:W4:Y:S04]  /*3c90*/  LDG.E.64 R244, desc[UR8][R244.64] ;  /* 0x00000008f4f47981 */ /* 0x000f28000c1e1b00 */
[----:B-1----:R-:W4:Y:S01]  /*3ca0*/  LDG.E.64 R246, desc[UR8][R242.64+0x3f8] ;  /* 0x0003f808f2f67981 */ /* 0x002f22000c1e1b00 */
[----:B------:R-:W-:-:S04]  /*3cb0*/  IADD3 R0, PT, PT, R0, 0x1, RZ ;  /* 0x0000000100007810 */ /* 0x000fc80007ffe0ff */
[----:B0-----:R-:W-:Y:S01]  /*3cc0*/  ISETP.NE.AND P0, PT, R0, R249, PT ;  /* 0x000000f90000720c */ /* 0x001fe20003f05270 */
[----:B----4-:R-:W-:-:S07]  /*3cd0*/  DFMA R244, R240, R244, R246 ;  /* 0x000000f4f0f4722b */ /* 0x010fce00000000f6 */
[----:B------:R0:W-:Y:S05]  /*3ce0*/  STG.E.64 desc[UR8][R242.64+0x3f8], R244 ;  /* 0x0003f8f4f2007986 */ /* 0x0001ea000c101b08 */
[----:B------:R-:W-:Y:S05]  /*3cf0*/  @P0 BRA `(.L_x_2) ;  /* 0xffffffdc00900947 */ /* 0x000fea000383ffff */
[----:B------:R-:W-:Y:S05]  /*3d00*/  EXIT ;  /* 0x000000000000794d */ /* 0x000fea0003800000 */
.L_x_3:
[----:B------:R-:W-:-:S00]  /*3d10*/  BRA `(.L_x_3) ;  /* 0xfffffffc00fc7947 */ /* 0x000fc0000383ffff */
[----:B------:R-:W-:-:S00]  /*3d20*/  NOP ;  /* 0x0000000000007918 */ /* 0x000fc00000000000 */
        /* <DEDUP_REMOVED lines=13> */
.L_x_64:


//--------------------- .text._Z24forwardPropagationKernelPdS_S_S_S_ii --------------------------
	.section	.text._Z24forwardPropagationKernelPdS_S_S_S_ii,"ax",@progbits
	.align	128
        .global         _Z24forwardPropagationKernelPdS_S_S_S_ii
        .type           _Z24forwardPropagationKernelPdS_S_S_S_ii,@function
        .size           _Z24forwardPropagationKernelPdS_S_S_S_ii,(.L_x_63 - _Z24forwardPropagationKernelPdS_S_S_S_ii)
        .other          _Z24forwardPropagationKernelPdS_S_S_S_ii,@"STO_CUDA_ENTRY STV_DEFAULT"
_Z24forwardPropagationKernelPdS_S_S_S_ii:
.text._Z24forwardPropagationKernelPdS_S_S_S_ii:
[----:B------:R-:W-:Y:S01]  /*0000*/  LDC R1, c[0x0][0x37c] ;  /* 0x0000df00ff017b82 */ /* 0x000fe20000000800 */
[----:B------:R-:W0:Y:S07]  /*0010*/  S2R R3, SR_TID.X ;  /* 0x0000000000037919 */ /* 0x000e2e0000002100 */
[----:B------:R-:W0:Y:S01]  /*0020*/  S2UR UR4, SR_CTAID.X ;  /* 0x00000000000479c3 */ /* 0x000e220000002500 */
[----:B------:R-:W1:Y:S07]  /*0030*/  LDCU UR5, c[0x0][0x3a8] ;  /* 0x00007500ff0577ac */ /* 0x000e6e0008000800 */
[----:B------:R-:W0:Y:S02]  /*0040*/  LDC R34, c[0x0][0x360] ;  /* 0x0000d800ff227b82 */ /* 0x000e240000000800 */
[----:B0-----:R-:W-:-:S05]  /*0050*/  IMAD R34, R34, UR4, R3 ;  /* 0x0000000422227c24 */ /* 0x001fca000f8e0203 */
[----:B-1----:R-:W-:-:S13]  /*0060*/  ISETP.GE.AND P0, PT, R34, UR5, PT ;  /* 0x0000000522007c0c */ /* 0x002fda000bf06270 */
[----:B------:R-:W-:Y:S05]  /*0070*/  @P0 EXIT ;  /* 0x000000000000094d */ /* 0x000fea0003800000 */
[----:B------:R-:W-:Y:S01]  /*0080*/  IMAD.SHL.U32 R0, R34, 0x80, RZ ;  /* 0x0000008022007824 */ /* 0x000fe200078e00ff */
[----:B------:R-:W0:Y:S01]  /*0090*/  LDCU.64 UR12, c[0x0][0x358] ;  /* 0x00006b00ff0c77ac */ /* 0x000e220008000a00 */
[----:B------:R-:W-:-:S05]  /*00a0*/  UMOV UR4, URZ ;  /* 0x000000ff00047c82 */ /* 0x000fca0008000000 */
.L_x_9:
[----:B------:R-:W-:Y:S01]  /*00b0*/  IMAD.MOV.U32 R35, RZ, RZ, RZ ;  /* 0x000000ffff237224 */ /* 0x000fe200078e00ff */
[----:B------:R-:W-:Y:S01]  /*00c0*/  CS2R R42, SRZ ;  /* 0x00000000002a7805 */ /* 0x000fe2000001ff00 */
[----:B-1----:R-:W1:Y:S06]  /*00d0*/  LDCU UR5, c[0x0][0x3ac] ;  /* 0x00007580ff0577ac */ /* 0x002e6c0008000800 */
.L_x_4:
[----:B------:R-:W2:Y:S01]  /*00e0*/  LDC.64 R4, c[0x0][0x380] ;  /* 0x0000e000ff047b82 */ /* 0x000ea20000000a00 */
[----:B------:R-:W-:Y:S01]  /*00f0*/  LEA R9, R35, UR4, 0x7 ;  /* 0x0000000423097c11 */ /* 0x000fe2000f8e38ff */
[----:B-1----:R-:W-:-:S06]  /*0100*/  IMAD R7, R34, UR5, R35 ;  /* 0x0000000522077c24 */ /* 0x002fcc000f8e0223 */
[----:B------:R-:W1:Y:S01]  /*0110*/  LDC.64 R2, c[0x0][0x388] ;  /* 0x0000e200ff027b82 */ /* 0x000e620000000a00 */
[----:B--2---:R-:W-:-:S05]  /*0120*/  IMAD.WIDE R4, R7, 0x8, R4 ;  /* 0x0000000807047825 */ /* 0x004fca00078e0204 */
[----:B0-----:R-:W2:Y:S01]  /*0130*/  LDG.E.64 R18, desc[UR12][R4.64] ;  /* 0x0000000c04127981 */ /* 0x001ea2000c1e1b00 */
[----:B-1----:R-:W-:-:S03]  /*0140*/  IMAD.WIDE.U32 R2, R9, 0x8, R2 ;  /* 0x0000000809027825 */ /* 0x002fc600078e0002 */
[----:B------:R-:W3:Y:S04]  /*0150*/  LDG.E.64 R22, desc[UR12][R4.64+0x8] ;  /* 0x0000080c04167981 */ /* 0x000ee8000c1e1b00 */
[----:B------:R-:W2:Y:S04]  /*0160*/  LDG.E.64 R20, desc[UR12][R2.64] ;  /* 0x0000000c02147981 */ /* 0x000ea8000c1e1b00 */
[----:B------:R-:W3:Y:S04]  /*0170*/  LDG.E.64 R24, desc[UR12][R2.64+0x400] ;  /* 0x0004000c02187981 */ /* 0x000ee8000c1e1b00 */
[----:B------:R-:W4:Y:S04]  /*0180*/  LDG.E.64 R26, desc[UR12][R4.64+0x10] ;  /* 0x0000100c041a7981 */ /* 0x000f28000c1e1b00 */
        /* <DEDUP_REMOVED lines=13> */
[----:B--2---:R-:W-:-:S03]  /*0260*/  DFMA R42, R18, R20, R42 ;  /* 0x00000014122a722b */ /* 0x004fc6000000002a */
[----:B------:R-:W2:Y:S04]  /*0270*/  LDG.E.64 R18, desc[UR12][R4.64+0x40] ;  /* 0x0000400c04127981 */ /* 0x000ea8000c1e1b00 */
[----:B------:R-:W2:Y:S01]  /*0280*/  LDG.E.64 R20, desc[UR12][R2.64+0x2000] ;  /* 0x0020000c02147981 */ /* 0x000ea2000c1e1b00 */
[----:B---3--:R-:W-:-:S03]  /*0290*/  DFMA R42, R22, R24, R42 ;  /* 0x00000018162a722b */ /* 0x008fc6000000002a */
[----:B------:R-:W3:Y:S04]  /*02a0*/  LDG.E.64 R22, desc[UR12][R4.64+0x48] ;  /* 0x0000480c04167981 */ /* 0x000ee8000c1e1b00 */
[----:B------:R-:W3:Y:S01]  /*02b0*/  LDG.E.64 R24, desc[UR12][R2.64+0x2400] ;  /* 0x0024000c02187981 */ /* 0x000ee2000c1e1b00 */
[----:B----4-:R-:W-:-:S03]  /*02c0*/  DFMA R42, R26, R28, R42 ;  /* 0x0000001c1a2a722b */ /* 0x010fc6000000002a */
[----:B------:R-:W4:Y:S04]  /*02d0*/  LDG.E.64 R26, desc[UR12][R4.64+0x50] ;  /* 0x0000500c041a7981 */ /* 0x000f28000c1e1b00 */
[----:B------:R-:W4:Y:S01]  /*02e0*/  LDG.E.64 R28, desc[UR12][R2.64+0x2800] ;  /* 0x0028000c021c7981 */ /* 0x000f22000c1e1b00 */
[----:B-----5:R-:W-:-:S03]  /*02f0*/  DFMA R42, R30, R32, R42 ;  /* 0x000000201e2a722b */ /* 0x020fc6000000002a */
[----:B------:R-:W5:Y:S04]  /*0300*/  LDG.E.64 R30, desc[UR12][R4.64+0x58] ;  /* 0x0000580c041e7981 */ /* 0x000f68000c1e1b00 */
[----:B------:R-:W5:Y:S01]  /*0310*/  LDG.E.64 R32, desc[UR12][R2.64+0x2c00] ;  /* 0x002c000c02207981 */ /* 0x000f62000c1e1b00 */
[----:B------:R-:W-:-:S03]  /*0320*/  DFMA R42, R36, R38, R42 ;  /* 0x00000026242a722b */ /* 0x000fc6000000002a */
        /* <DEDUP_REMOVED lines=8> */
[----:B------:R-:W-:Y:S01]  /*03b0*/  DFMA R10, R14, R16, R10 ;  /* 0x000000100e0a722b */ /* 0x000fe2000000000a */
[----:B------:R-:W-:-:S05]  /*03c0*/  VIADD R35, R35, 0x10 ;  /* 0x0000001023237836 */ /* 0x000fca0000000000 */
[----:B------:R-:W-:Y:S02]  /*03d0*/  ISETP.NE.AND P0, PT, R35, 0x310, PT ;  /* 0x000003102300780c */ /* 0x000fe40003f05270 */
[----:B--2---:R-:W-:-:S08]  /*03e0*/  DFMA R10, R18, R20, R10 ;  /* 0x00000014120a722b */ /* 0x004fd0000000000a */
[----:B---3--:R-:W-:-:S08]  /*03f0*/  DFMA R10, R22, R24, R10 ;  /* 0x00000018160a722b */ /* 0x008fd0000000000a */
[----:B----4-:R-:W-:-:S08]  /*0400*/  DFMA R10, R26, R28, R10 ;  /* 0x0000001c1a0a722b */ /* 0x010fd0000000000a */
[----:B-----5:R-:W-:-:S08]  /*0410*/  DFMA R10, R30, R32, R10 ;  /* 0x000000201e0a722b */ /* 0x020fd0000000000a */
[----:B------:R-:W-:-:S08]  /*0420*/  DFMA R10, R36, R38, R10 ;  /* 0x00000026240a722b */ /* 0x000fd0000000000a */
[----:B------:R-:W-:-:S08]  /*0430*/  DFMA R6, R6, R8, R10 ;  /* 0x000000080606722b */ /* 0x000fd0000000000a */
[----:B------:R-:W-:-:S08]  /*0440*/  DFMA R6, R12, R40, R6 ;  /* 0x000000280c06722b */ /* 0x000fd00000000006 */
[----:B------:R-:W-:Y:S01]  /*0450*/  DFMA R42, R42, R44, R6 ;  /* 0x0000002c2a2a722b */ /* 0x000fe20000000006 */
[----:B------:R-:W-:Y:S10]  /*0460*/  @P0 BRA `(.L_x_4) ;  /* 0xfffffffc001c0947 */ /* 0x000ff4000383ffff */
[----:B------:R-:W-:Y:S01]  /*0470*/  IMAD.MOV.U32 R2, RZ, RZ, 0x652b82fe ;  /* 0x652b82feff027424 */ /* 0x000fe200078e00ff */
[----:B------:R-:W-:Y:S01]  /*0480*/  UMOV UR6, 0xfefa39ef ;  /* 0xfefa39ef00067882 */ /* 0x000fe20000000000 */
[----:B------:R-:W-:Y:S01]  /*0490*/  IMAD.MOV.U32 R3, RZ, RZ, 0x3ff71547 ;  /* 0x3ff71547ff037424 */ /* 0x000fe200078e00ff */
[----:B------:R-:W-:Y:S01]  /*04a0*/  UMOV UR7, 0x3fe62e42 ;  /* 0x3fe62e4200077882 */ /* 0x000fe20000000000 */
[----:B------:R-:W-:Y:S01]  /*04b0*/  DADD R8, -RZ, -R42 ;  /* 0x00000000ff087229 */ /* 0x000fe2000000092a */
[----:B------:R-:W-:Y:S03]  /*04c0*/  BSSY.RECONVERGENT B0, `(.L_x_5) ;  /* 0x0000037000007945 */ /* 0x000fe60003800200 */
[----:B------:R-:W-:-:S06]  /*04d0*/  DFMA R2, R42, -R2, 6.75539944105574400000e+15 ;  /* 0x433800002a02742b */ /* 0x000fcc0000000802 */
[----:B------:R-:W-:Y:S02]  /*04e0*/  FSETP.GEU.AND P0, PT, |R9|, 4.1917929649353027344, PT ;  /* 0x4086232b0900780b */ /* 0x000fe40003f0e200 */
[----:B------:R-:W-:-:S08]  /*04f0*/  DADD R4, R2, -6.75539944105574400000e+15 ;  /* 0xc338000002047429 */ /* 0x000fd00000000000 */
[----:B------:R-:W-:Y:S01]  /*0500*/  DFMA R6, R4, -UR6, -R42 ;  /* 0x8000000604067c2b */ /* 0x000fe2000800082a */
[----:B------:R-:W-:Y:S01]  /*0510*/  UMOV UR6, 0x3b39803f ;  /* 0x3b39803f00067882 */ /* 0x000fe20000000000 */
[----:B------:R-:W-:-:S06]  /*0520*/  UMOV UR7, 0x3c7abc9e ;  /* 0x3c7abc9e00077882 */ /* 0x000fcc0000000000 */
[----:B------:R-:W-:Y:S01]  /*0530*/  DFMA R6, R4, -UR6, R6 ;  /* 0x8000000604067c2b */ /* 0x000fe20008000006 */
[----:B------:R-:W-:Y:S01]  /*0540*/  UMOV UR6, 0x69ce2bdf ;  /* 0x69ce2bdf00067882 */ /* 0x000fe20000000000 */
[----:B------:R-:W-:Y:S01]  /*0550*/  IMAD.MOV.U32 R4, RZ, RZ, -0x35dec16 ;  /* 0xfca213eaff047424 */ /* 0x000fe200078e00ff */
[----:B------:R-:W-:Y:S01]  /*0560*/  UMOV UR7, 0x3e5ade15 ;  /* 0x3e5ade1500077882 */ /* 0x000fe20000000000 */
[----:B------:R-:W-:-:S06]  /*0570*/  IMAD.MOV.U32 R5, RZ, RZ, 0x3e928af3 ;  /* 0x3e928af3ff057424 */ /* 0x000fcc00078e00ff */
[----:B------:R-:W-:Y:S01]  /*0580*/  DFMA R4, R6, UR6, R4 ;  /* 0x0000000606047c2b */ /* 0x000fe20008000004 */
[----:B------:R-:W-:Y:S01]  /*0590*/  UMOV UR6, 0x62401315 ;  /* 0x6240131500067882 */ /* 0x000fe20000000000 */
[----:B------:R-:W-:-:S06]  /*05a0*/  UMOV UR7, 0x3ec71dee ;  /* 0x3ec71dee00077882 */ /* 0x000fcc0000000000 */
[----:B------:R-:W-:Y:S01]  /*05b0*/  DFMA R4, R6, R4, UR6 ;  /* 0x0000000606047e2b */ /* 0x000fe20008000004 */
        /* <DEDUP_REMOVED lines=20> */
[----:B------:R-:W-:-:S08]  /*0700*/  DFMA R4, R6, R4, UR6 ;  /* 0x0000000606047e2b */ /* 0x000fd00008000004 */
[----:B------:R-:W-:-:S08]  /*0710*/  DFMA R4, R6, R4, 1 ;  /* 0x3ff000000604742b */ /* 0x000fd00000000004 */
[----:B------:R-:W-:-:S10]  /*0720*/  DFMA R6, R6, R4, 1 ;  /* 0x3ff000000606742b */ /* 0x000fd40000000004 */
[----:B------:R-:W-:Y:S02]  /*0730*/  IMAD R5, R2, 0x100000, R7 ;  /* 0x0010000002057824 */ /* 0x000fe400078e0207 */
[----:B------:R-:W-:Y:S01]  /*0740*/  IMAD.MOV.U32 R4, RZ, RZ, R6 ;  /* 0x000000ffff047224 */ /* 0x000fe200078e0006 */
[----:B------:R-:W-:Y:S06]  /*0750*/  @!P0 BRA `(.L_x_6) ;  /* 0x0000000000348947 */ /* 0x000fec0003800000 */
[----:B------:R-:W-:Y:S01]  /*0760*/  FSETP.GEU.AND P1, PT, |R9|, 4.2275390625, PT ;  /* 0x408748000900780b */ /* 0x000fe20003f2e200 */
[C---:B------:R-:W-:Y:S02]  /*0770*/  DADD R4, -R42.reuse, +INF ;  /* 0x7ff000002a047429 */ /* 0x040fe40000000100 */
[----:B------:R-:W-:-:S08]  /*0780*/  DSETP.GT.AND P0, PT, R42, RZ, PT ;  /* 0x000000ff2a00722a */ /* 0x000fd00003f04000 */
[----:B------:R-:W-:Y:S02]  /*0790*/  FSEL R4, R4, RZ, !P0 ;  /* 0x000000ff04047208 */ /* 0x000fe40004000000 */
[----:B------:R-:W-:Y:S02]  /*07a0*/  @!P1 LEA.HI R3, R2, R2, RZ, 0x1 ;  /* 0x0000000202039211 */ /* 0x000fe400078f08ff */
[----:B------:R-:W-:Y:S02]  /*07b0*/  FSEL R5, R5, RZ, !P0 ;  /* 0x000000ff05057208 */ /* 0x000fe40004000000 */
[----:B------:R-:W-:-:S05]  /*07c0*/  @!P1 SHF.R.S32.HI R3, RZ, 0x1, R3 ;  /* 0x00000001ff039819 */ /* 0x000fca0000011403 */
[----:B------:R-:W-:Y:S02]  /*07d0*/  @!P1 IMAD.IADD R2, R2, 0x1, -R3 ;  /* 0x0000000102029824 */ /* 0x000fe400078e0a03 */
[----:B------:R-:W-:-:S03]  /*07e0*/  @!P1 IMAD R3, R3, 0x100000, R7 ;  /* 0x0010000003039824 */ /* 0x000fc600078e0207 */
[----:B------:R-:W-:Y:S01]  /*07f0*/  @!P1 LEA R7, R2, 0x3ff00000, 0x14 ;  /* 0x3ff0000002079811 */ /* 0x000fe200078ea0ff */
[----:B------:R-:W-:Y:S02]  /*0800*/  @!P1 IMAD.MOV.U32 R2, RZ, RZ, R6 ;  /* 0x000000ffff029224 */ /* 0x000fe400078e0006 */
[----:B------:R-:W-:-:S06]  /*0810*/  @!P1 IMAD.MOV.U32 R6, RZ, RZ, RZ ;  /* 0x000000ffff069224 */ /* 0x000fcc00078e00ff */
[----:B------:R-:W-:-:S11]  /*0820*/  @!P1 DMUL R4, R2, R6 ;  /* 0x0000000602049228 */ /* 0x000fd60000000000 */
.L_x_6:
[----:B------:R-:W-:Y:S05]  /*0830*/  BSYNC.RECONVERGENT B0 ;  /* 0x0000000000007941 */ /* 0x000fea0003800200 */
.L_x_5:
[----:B------:R-:W-:Y:S01]  /*0840*/  DADD R8, R4, 1 ;  /* 0x3ff0000004087429 */ /* 0x000fe20000000000 */
[----:B------:R-:W-:Y:S05]  /*0850*/  BSSY.RECONVERGENT B0, `(.L_x_7) ;  /* 0x000000e000007945 */ /* 0x000fea0003800200 */
[----:B------:R-:W0:Y:S04]  /*0860*/  MUFU.RCP64H R3, R9 ;  /* 0x0000000900037308 */ /* 0x000e280000001800 */
[----:B------:R-:W-:-:S05]  /*0870*/  VIADD R2, R9, 0x300402 ;  /* 0x0030040209027836 */ /* 0x000fca0000000000 */
[----:B------:R-:W-:Y:S01]  /*0880*/  FSETP.GEU.AND P0, PT, |R2|, 5.8789094863358348022e-39, PT ;  /* 0x004004020200780b */ /* 0x000fe20003f0e200 */
[----:B0-----:R-:W-:-:S08]  /*0890*/  DFMA R4, -R8, R2, 1 ;  /* 0x3ff000000804742b */ /* 0x001fd00000000102 */
[----:B------:R-:W-:-:S08]  /*08a0*/  DFMA R4, R4, R4, R4 ;  /* 0x000000040404722b */ /* 0x000fd00000000004 */
[----:B------:R-:W-:-:S08]  /*08b0*/  DFMA R4, R2, R4, R2 ;  /* 0x000000040204722b */ /* 0x000fd00000000002 */
[----:B------:R-:W-:-:S08]  /*08c0*/  DFMA R6, -R8, R4, 1 ;  /* 0x3ff000000806742b */ /* 0x000fd00000000104 */
[----:B------:R-:W-:Y:S01]  /*08d0*/  DFMA R4, R4, R6, R4 ;  /* 0x000000060404722b */ /* 0x000fe20000000004 */
[----:B------:R-:W-:Y:S10]  /*08e0*/  @P0 BRA `(.L_x_8) ;  /* 0x0000000000100947 */ /* 0x000ff40003800000 */
[----:B------:R-:W-:-:S05]  /*08f0*/  LOP3.LUT R2, R9, 0x7fffffff, RZ, 0xc0, !PT ;  /* 0x7fffffff09027812 */ /* 0x000fca00078ec0ff */
[----:B------:R-:W-:Y:S01]  /*0900*/  VIADD R3, R2, 0xfff00000 ;  /* 0xfff0000002037836 */ /* 0x000fe20000000000 */
[----:B------:R-:W-:-:S07]  /*0910*/  MOV R2, 0x930 ;  /* 0x0000093000027802 */ /* 0x000fce0000000f00 */
[----:B------:R-:W-:Y:S05]  /*0920*/  CALL.REL.NOINC `($__internal_0_$__cuda_sm20_dblrcp_rn_slowpath_v3) ;  /* 0x0000002c00a07944 */ /* 0x000fea0003c00000 */
.L_x_8:
[----:B------:R-:W-:Y:S05]  /*0930*/  BSYNC.RECONVERGENT B0 ;  /* 0x0000000000007941 */ /* 0x000fea0003800200 */
.L_x_7:
[----:B------:R-:W0:Y:S01]  /*0940*/  LDC.64 R2, c[0x0][0x398] ;  /* 0x0000e600ff027b82 */ /* 0x000e220000000a00 */
[----:B------:R-:W-:Y:S01]  /*0950*/  VIADD R7, R0, UR4 ;  /* 0x0000000400077c36 */ /* 0x000fe20008000000 */
[----:B------:R-:W-:-:S04]  /*0960*/  UIADD3 UR4, UPT, UPT, UR4, 0x1, URZ ;  /* 0x0000000104047890 */ /* 0x000fc8000fffe0ff */
[----:B------:R-:W-:Y:S01]  /*0970*/  UISETP.NE.AND UP0, UPT, UR4, 0x80, UPT ;  /* 0x000000800400788c */ /* 0x000fe2000bf05270 */
[----:B0-----:R-:W-:-:S05]  /*0980*/  IMAD.WIDE R2, R7, 0x8, R2 ;  /* 0x0000000807027825 */ /* 0x001fca00078e0202 */
[----:B------:R1:W-:Y:S03]  /*0990*/  STG.E.64 desc[UR12][R2.64], R4 ;  /* 0x0000000402007986 */ /* 0x0003e6000c101b0c */
[----:B------:R-:W-:Y:S05]  /*09a0*/  BRA.U UP0, `(.L_x_9) ;  /* 0xfffffff500c07547 */ /* 0x000fea000b83ffff */
[----:B------:R-:W0:Y:S01]  /*09b0*/  LDCU.128 UR4, c[0x0][0x390] ;  /* 0x00007200ff0477ac */ /* 0x000e220008000c00 */
[----:B------:R-:W-:Y:S01]  /*09c0*/  IMAD R34, R34, 0xa, RZ ;  /* 0x0000000a22227824 */ /* 0x000fe200078e02ff */
[----:B0-----:R-:W-:Y:S02]  /*09d0*/  UIADD3 UR8, UP0, UPT, UR6, 0x40, URZ ;  /* 0x0000004006087890 */ /* 0x001fe4000ff1e0ff */
[----:B------:R-:W-:Y:S02]  /*09e0*/  UIADD3 UR6, UP1, UPT, UR4, 0x280, URZ ;  /* 0x0000028004067890 */ /* 0x000fe4000ff3e0ff */
[----:B------:R-:W-:Y:S02]  /*09f0*/  UIADD3.X UR9, UPT, UPT, URZ, UR7, URZ, UP0, !UPT ;  /* 0x00000007ff097290 */ /* 0x000fe400087fe4ff */
[----:B------:R-:W-:Y:S01]  /*0a00*/  UIADD3.X UR7, UPT, UPT, URZ, UR5, URZ, UP1, !UPT ;  /* 0x00000005ff077290 */ /* 0x000fe20008ffe4ff */
[----:B------:R-:W-:-:S11]  /*0a10*/  UMOV UR4, URZ ;  /* 0x000000ff00047c82 */ /* 0x000fd60008000000 */
.L_x_11:
[----:B------:R-:W-:Y:S01]  /*0a20*/  UIMAD.WIDE.U32 UR10, UR4, 0x8, UR6 ;  /* 0x00000008040a78a5 */ /* 0x000fe2000f8e0006 */
[----:B------:R-:W-:Y:S01]  /*0a30*/  IMAD.MOV.U32 R35, RZ, RZ, R0 ;  /* 0x000000ffff237224 */ /* 0x000fe200078e0000 */
[----:B0-----:R-:W-:Y:S01]  /*0a40*/  CS2R R6, SRZ ;  /* 0x0000000000067805 */ /* 0x001fe2000001ff00 */
[----:B------:R-:W-:-:S03]  /*0a50*/  UMOV UR5, URZ ;  /* 0x000000ff00057c82 */ /* 0x000fc60008000000 */
[----:B-1----:R-:W-:Y:S01]  /*0a60*/  IMAD.U32 R5, RZ, RZ, UR11 ;  /* 0x0000000bff057e24 */ /* 0x002fe2000f8e00ff */
[----:B------:R-:W-:Y:S01]  /*0a70*/  MOV R2, UR10 ;  /* 0x0000000a00027c02 */ /* 0x000fe20008000f00 */
[----:B------:R-:W-:Y:S02]  /*0a80*/  IMAD.U32 R3, RZ, RZ, UR11 ;  /* 0x0000000bff037e24 */ /* 0x000fe4000f8e00ff */
[----:B------:R-:W-:Y:S02]  /*0a90*/  IMAD.U32 R4, RZ, RZ, UR10 ;  /* 0x0000000aff047e24 */ /* 0x000fe4000f8e00ff */
[----:B------:R-:W-:-:S07]  /*0aa0*/  IMAD.MOV.U32 R3, RZ, RZ, R5 ;  /* 0x000000ffff037224 */ /* 0x000fce00078e0005 */
.L_x_10:
[----:B------:R-:W-:Y:S01]  /*0ab0*/  IMAD.U32 R4, RZ, RZ, UR8 ;  /* 0x00000008ff047e24 */ /* 0x000fe2000f8e00ff */
[----:B------:R-:W2:Y:S01]  /*0ac0*/  LDG.E.64 R40, desc[UR12][R2.64+-0x280] ;  /* 0xfffd800c02287981 */ /* 0x000ea2000c1e1b00 */
[----:B------:R-:W-:-:S03]  /*0ad0*/  IMAD.U32 R5, RZ, RZ, UR9 ;  /* 0x00000009ff057e24 */ /* 0x000fc6000f8e00ff */
[----:B------:R-:W3:Y:S01]  /*0ae0*/  LDG.E.64 R24, desc[UR12][R2.64+-0x230] ;  /* 0xfffdd00c02187981 */ /* 0x000ee2000c1e1b00 */
[----:B------:R-:W-:-:S03]  /*0af0*/  IMAD.WIDE R4, R35, 0x8, R4 ;  /* 0x0000000823047825 */ /* 0x000fc600078e0204 */
[----:B------:R-:W4:Y:S04]  /*0b00*/  LDG.E.64 R20, desc[UR12][R2.64+-0x1e0] ;  /* 0xfffe200c02147981 */ /* 0x000f28000c1e1b00 */
        /* <DEDUP_REMOVED lines=35> */
[----:B------:R0:W5:Y:S04]  /*0d40*/  LDG.E.64 R8, desc[UR12][R2.64+0x230] ;  /* 0x0002300c02087981 */ /* 0x000168000c1e1b00 */
[----:B------:R-:W5:Y:S01]  /*0d50*/  LDG.E.64 R10, desc[UR12][R4.64+0x38] ;  /* 0x0000380c040a7981 */ /* 0x000f62000c1e1b00 */
[----:B------:R-:W-:-:S04]  /*0d60*/  UIADD3 UR5, UPT, UPT, UR5, 0x10, URZ ;  /* 0x0000001005057890 */ /* 0x000fc8000fffe0ff */
[----:B------:R-:W-:Y:S01]  /*0d70*/  UISETP.NE.AND UP0, UPT, UR5, 0x80, UPT ;  /* 0x000000800500788c */ /* 0x000fe2000bf05270 */
[----:B0-----:R-:W-:Y:S01]  /*0d80*/  IADD3 R2, P0, PT, R2, 0x500, RZ ;  /* 0x0000050002027810 */ /* 0x001fe20007f1e0ff */
[----:B------:R-:W-:-:S04]  /*0d90*/  VIADD R35, R35, 0x10 ;  /* 0x0000001023237836 */ /* 0x000fc80000000000 */
[----:B------:R-:W-:Y:S01]  /*0da0*/  IMAD.X R3, RZ, RZ, R3, P0 ;  /* 0x000000ffff037224 */ /* 0x000fe200000e0603 */
        /* <DEDUP_REMOVED lines=8> */
[----:B------:R-:W-:Y:S10]  /*0e30*/  BRA.U UP0, `(.L_x_10) ;  /* 0xfffffffd001c7547 */ /* 0x000ff4000b83ffff */
[----:B------:R-:W0:Y:S01]  /*0e40*/  LDC.64 R4, c[0x0][0x3a0] ;  /* 0x0000e800ff047b82 */ /* 0x000e220000000a00 */
[----:B------:R-:W-:Y:S01]  /*0e50*/  VIADD R3, R34, UR4 ;  /* 0x0000000422037c36 */ /* 0x000fe20008000000 */
[----:B------:R-:W-:-:S04]  /*0e60*/  UIADD3 UR4, UPT, UPT, UR4, 0x1, URZ ;  /* 0x0000000104047890 */ /* 0x000fc8000fffe0ff */
[----:B------:R-:W-:Y:S01]  /*0e70*/  UISETP.NE.AND UP0, UPT, UR4, 0xa, UPT ;  /* 0x0000000a0400788c */ /* 0x000fe2000bf05270 */
[----:B0-----:R-:W-:-:S05]  /*0e80*/  IMAD.WIDE R2, R3, 0x8, R4 ;  /* 0x0000000803027825 */ /* 0x001fca00078e0204 */
[----:B------:R0:W-:Y:S03]  /*0e90*/  STG.E.64 desc[UR12][R2.64], R6 ;  /* 0x0000000602007986 */ /* 0x0001e6000c101b0c */
[----:B------:R-:W-:Y:S05]  /*0ea0*/  BRA.U UP0, `(.L_x_11) ;  /* 0xfffffff900dc7547 */ /* 0x000fea000b83ffff */
[----:B0-----:R-:W-:-:S05]  /*0eb0*/  IMAD.WIDE R6, R34, 0x8, R4 ;  /* 0x0000000822067825 */ /* 0x001fca00078e0204 */
[----:B------:R-:W2:Y:S04]  /*0ec0*/  LDG.E.64 R28, desc[UR12][R6.64] ;  /* 0x0000000c061c7981 */ /* 0x000ea8000c1e1b00 */
        /* <DEDUP_REMOVED lines=8> */
[----:B------:R-:W5:Y:S01]  /*0f50*/  LDG.E.64 R10, desc[UR12][R6.64+0x48] ;  /* 0x0000480c060a7981 */ /* 0x000f62000c1e1b00 */
[----:B------:R-:W-:Y:S01]  /*0f60*/  IMAD.MOV.U32 R24, RZ, RZ, 0x652b82fe ;  /* 0x652b82feff187424 */ /* 0x000fe200078e00ff */
[----:B------:R-:W-:Y:S01]  /*0f70*/  UMOV UR4, 0xfefa39ef ;  /* 0xfefa39ef00047882 */ /* 0x000fe20000000000 */
[----:B------:R-:W-:Y:S01]  /*0f80*/  IMAD.MOV.U32 R25, RZ, RZ, 0x3ff71547 ;  /* 0x3ff71547ff197424 */ /* 0x000fe200078e00ff */
[----:B------:R-:W-:Y:S01]  /*0f90*/  UMOV UR5, 0x3fe62e42 ;  /* 0x3fe62e4200057882 */ /* 0x000fe20000000000 */
        /* <DEDUP_REMOVED lines=20> */
[----:B------:R-:W-:Y:S01]  /*10e0*/  BSSY.RECONVERGENT B0, `(.L_x_12) ;  /* 0x0000043000007945 */ /* 0x000fe20003800200 */
[----:B--2---:R-:W-:-:S06]  /*10f0*/  DSETP.GT.AND P0, PT, R14, R28, PT ;  /* 0x0000001c0e00722a */ /* 0x004fcc0003f04000 */
[----:B------:R-:W-:Y:S02]  /*1100*/  FSEL R4, R14, R28, P0 ;  /* 0x0000001c0e047208 */ /* 0x000fe40000000000 */
[----:B------:R-:W-:-:S06]  /*1110*/  FSEL R5, R15, R29, P0 ;  /* 0x0000001d0f057208 */ /* 0x000fcc0000000000 */
[----:B---3--:R-:W-:-:S06]  /*1120*/  DSETP.GT.AND P0, PT, R12, R4, PT ;  /* 0x000000040c00722a */ /* 0x008fcc0003f04000 */
[----:B------:R-:W-:Y:S02]  /*1130*/  FSEL R4, R12, R4, P0 ;  /* 0x000000040c047208 */ /* 0x000fe40000000000 */
[----:B------:R-:W-:-:S06]  /*1140*/  FSEL R5, R13, R5, P0 ;  /* 0x000000050d057208 */ /* 0x000fcc0000000000 */
[----:B----4-:R-:W-:-:S06]  /*1150*/  DSETP.GT.AND P0, PT, R8, R4, PT ;  /* 0x000000040800722a */ /* 0x010fcc0003f04000 */
[----:B------:R-:W-:Y:S02]  /*1160*/  FSEL R4, R8, R4, P0 ;  /* 0x0000000408047208 */ /* 0x000fe40000000000 */
[----:B------:R-:W-:-:S06]  /*1170*/  FSEL R5, R9, R5, P0 ;  /* 0x0000000509057208 */ /* 0x000fcc0000000000 */
[----:B-----5:R-:W-:-:S06]  /*1180*/  DSETP.GT.AND P0, PT, R34, R4, PT ;  /* 0x000000042200722a */ /* 0x020fcc0003f04000 */
[----:B------:R-:W-:Y:S02]  /*1190*/  FSEL R4, R34, R4, P0 ;  /* 0x0000000422047208 */ /* 0x000fe40000000000 */
[----:B------:R-:W-:-:S06]  /*11a0*/  FSEL R5, R35, R5, P0 ;  /* 0x0000000523057208 */ /* 0x000fcc0000000000 */
[----:B------:R-:W-:-:S06]  /*11b0*/  DSETP.GT.AND P0, PT, R22, R4, PT ;  /* 0x000000041600722a */ /* 0x000fcc0003f04000 */
        /* <DEDUP_REMOVED lines=14> */
[--C-:B------:R-:W-:Y:S02]  /*12a0*/  DADD R28, R28, -R26.reuse ;  /* 0x000000001c1c7229 */ /* 0x100fe4000000081a */
[--C-:B------:R-:W-:Y:S02]  /*12b0*/  DADD R14, R14, -R26.reuse ;  /* 0x000000000e0e7229 */ /* 0x100fe4000000081a */
[----:B------:R-:W-:-:S04]  /*12c0*/  DADD R12, R12, -R26 ;  /* 0x000000000c0c7229 */ /* 0x000fc8000000081a */
[-C--:B------:R-:W-:Y:S02]  /*12d0*/  DFMA R16, R28, R24.reuse, 6.75539944105574400000e+15 ;  /* 0x433800001c10742b */ /* 0x080fe40000000018 */
[----:B------:R-:W-:Y:S01]  /*12e0*/  FSETP.GEU.AND P0, PT, |R29|, 4.1917929649353027344, PT ;  /* 0x4086232b1d00780b */ /* 0x000fe20003f0e200 */
[----:B------:R-:W-:-:S05]  /*12f0*/  DFMA R36, R14, R24, 6.75539944105574400000e+15 ;  /* 0x433800000e24742b */ /* 0x000fca0000000018 */
[----:B------:R-:W-:-:S03]  /*1300*/  DADD R4, R16, -6.75539944105574400000e+15 ;  /* 0xc338000010047429 */ /* 0x000fc60000000000 */
[----:B------:R-:W-:-:S05]  /*1310*/  DADD R38, R36, -6.75539944105574400000e+15 ;  /* 0xc338000024267429 */ /* 0x000fca0000000000 */
[----:B------:R-:W-:-:S08]  /*1320*/  DFMA R18, R4, -UR4, R28 ;  /* 0x8000000404127c2b */ /* 0x000fd0000800001c */
[----:B------:R-:W-:Y:S01]  /*1330*/  DFMA R4, R4, -UR6, R18 ;  /* 0x8000000604047c2b */ /* 0x000fe20008000012 */
[----:B------:R-:W-:Y:S02]  /*1340*/  IMAD.MOV.U32 R18, RZ, RZ, -0x35dec16 ;  /* 0xfca213eaff127424 */ /* 0x000fe400078e00ff */
[----:B------:R-:W-:-:S06]  /*1350*/  IMAD.MOV.U32 R19, RZ, RZ, 0x3e928af3 ;  /* 0x3e928af3ff137424 */ /* 0x000fcc00078e00ff */
[----:B------:R-:W-:-:S08]  /*1360*/  DFMA R20, R4, UR8, R18 ;  /* 0x0000000804147c2b */ /* 0x000fd00008000012 */
[----:B------:R-:W-:-:S08]  /*1370*/  DFMA R20, R4, R20, UR10 ;  /* 0x0000000a04147e2b */ /* 0x000fd00008000014 */
[----:B------:R-:W-:-:S08]  /*1380*/  DFMA R20, R4, R20, UR14 ;  /* 0x0000000e04147e2b */ /* 0x000fd00008000014 */
[----:B------:R-:W-:-:S08]  /*1390*/  DFMA R20, R4, R20, UR16 ;  /* 0x0000001004147e2b */ /* 0x000fd00008000014 */
[----:B------:R-:W-:-:S08]  /*13a0*/  DFMA R20, R4, R20, UR18 ;  /* 0x0000001204147e2b */ /* 0x000fd00008000014 */
[----:B------:R-:W-:-:S08]  /*13b0*/  DFMA R20, R4, R20, UR20 ;  /* 0x0000001404147e2b */ /* 0x000fd00008000014 */
[----:B------:R-:W-:-:S08]  /*13c0*/  DFMA R20, R4, R20, UR22 ;  /* 0x0000001604147e2b */ /* 0x000fd00008000014 */
[----:B------:R-:W-:-:S08]  /*13d0*/  DFMA R20, R4, R20, UR24 ;  /* 0x0000001804147e2b */ /* 0x000fd00008000014 */
[----:B------:R-:W-:-:S08]  /*13e0*/  DFMA R20, R4, R20, UR26 ;  /* 0x0000001a04147e2b */ /* 0x000fd00008000014 */
[----:B------:R-:W-:-:S08]  /*13f0*/  DFMA R20, R4, R20, 1 ;  /* 0x3ff000000414742b */ /* 0x000fd00000000014 */
[----:B------:R-:W-:Y:S02]  /*1400*/  DFMA R40, R4, R20, 1 ;  /* 0x3ff000000428742b */ /* 0x000fe40000000014 */
[----:B------:R-:W-:-:S08]  /*1410*/  DFMA R20, R12, R24, 6.75539944105574400000e+15 ;  /* 0x433800000c14742b */ /* 0x000fd00000000018 */
[----:B------:R-:W-:Y:S01]  /*1420*/  LEA R5, R16, R41, 0x14 ;  /* 0x0000002910057211 */ /* 0x000fe200078ea0ff */
[----:B------:R-:W-:Y:S01]  /*1430*/  IMAD.MOV.U32 R4, RZ, RZ, R40 ;  /* 0x000000ffff047224 */ /* 0x000fe200078e0028 */
[----:B------:R-:W-:Y:S06]  /*1440*/  @!P0 BRA `(.L_x_13) ;  /* 0x0000000000308947 */ /* 0x000fec0003800000 */
[----:B------:R-:W-:Y:S01]  /*1450*/  FSETP.GEU.AND P1, PT, |R29|, 4.2275390625, PT ;  /* 0x408748001d00780b */ /* 0x000fe20003f2e200 */
[C---:B------:R-:W-:Y:S02]  /*1460*/  DSETP.GEU.AND P0, PT, R28.reuse, RZ, PT ;  /* 0x000000ff1c00722a */ /* 0x040fe40003f0e000 */
[----:B------:R-:W-:-:S10]  /*1470*/  DADD R28, R28, +INF ;  /* 0x7ff000001c1c7429 */ /* 0x000fd40000000000 */
[----:B------:R-:W-:Y:S02]  /*1480*/  @!P1 LEA.HI R0, R16, R16, RZ, 0x1 ;  /* 0x0000001010009211 */ /* 0x000fe400078f08ff */
[----:B------:R-:W-:Y:S02]  /*1490*/  FSEL R4, R28, RZ, P0 ;  /* 0x000000ff1c047208 */ /* 0x000fe40000000000 */
[----:B------:R-:W-:Y:S02]  /*14a0*/  @!P1 SHF.R.S32.HI R17, RZ, 0x1, R0 ;  /* 0x00000001ff119819 */ /* 0x000fe40000011400 */
[----:B------:R-:W-:-:S03]  /*14b0*/  FSEL R5, R29, RZ, P0 ;  /* 0x000000ff1d057208 */ /* 0x000fc60000000000 */
[----:B------:R-:W-:Y:S02]  /*14c0*/  @!P1 IMAD.IADD R16, R16, 0x1, -R17 ;  /* 0x0000000110109824 */ /* 0x000fe400078e0a11 */
[----:B------:R-:W-:-:S03]  /*14d0*/  @!P1 IMAD R41, R17, 0x100000, R41 ;  /* 0x0010000011299824 */ /* 0x000fc600078e0229 */
[----:B------:R-:W-:Y:S01]  /*14e0*/  @!P1 LEA R17, R16, 0x3ff00000, 0x14 ;  /* 0x3ff0000010119811 */ /* 0x000fe200078ea0ff */
[----:B------:R-:W-:-:S06]  /*14f0*/  @!P1 IMAD.MOV.U32 R16, RZ, RZ, RZ ;  /* 0x000000ffff109224 */ /* 0x000fcc00078e00ff */
[----:B------:R-:W-:-:S11]  /*1500*/  @!P1 DMUL R4, R40, R16 ;  /* 0x0000001028049228 */ /* 0x000fd60000000000 */
.L_x_13:
[----:B------:R-:W-:Y:S05]  /*1510*/  BSYNC.RECONVERGENT B0 ;  /* 0x0000000000007941 */ /* 0x000fea0003800200 */
.L_x_12:
[----:B------:R-:W-:Y:S01]  /*1520*/  DADD R16, R20, -6.75539944105574400000e+15 ;  /* 0xc338000014107429 */ /* 0x000fe20000000000 */
[----:B------:R-:W-:Y:S01]  /*1530*/  FSETP.GEU.AND P0, PT, |R15|, 4.1917929649353027344, PT ;  /* 0x4086232b0f00780b */ /* 0x000fe20003f0e200 */
[----:B------:R-:W-:Y:S01]  /*1540*/  DFMA R40, R38, -UR4, R14 ;  /* 0x8000000426287c2b */ /* 0x000fe2000800000e */
[----:B------:R-:W-:Y:S01]  /*1550*/  BSSY.RECONVERGENT B0, `(.L_x_14) ;  /* 0x000002c000007945 */ /* 0x000fe20003800200 */
[--C-:B------:R-:W-:Y:S02]  /*1560*/  DADD R8, R8, -R26.reuse ;  /* 0x0000000008087229 */ /* 0x100fe4000000081a */
[----:B------:R-:W-:Y:S02]  /*1570*/  DADD R34, R34, -R26 ;  /* 0x0000000022227229 */ /* 0x000fe4000000081a */
[----:B------:R-:W-:Y:S02]  /*1580*/  DFMA R28, R16, -UR4, R12 ;  /* 0x80000004101c7c2b */ /* 0x000fe4000800000c */
[----:B------:R-:W-:-:S06]  /*1590*/  DFMA R40, R38, -UR6, R40 ;  /* 0x8000000626287c2b */ /* 0x000fcc0008000028 */
[----:B------:R-:W-:Y:S02]  /*15a0*/  DFMA R38, R16, -UR6, R28 ;  /* 0x8000000610267c2b */ /* 0x000fe4000800001c */
[----:B------:R-:W-:-:S06]  /*15b0*/  DFMA R16, R40, UR8, R18 ;  /* 0x0000000828107c2b */ /* 0x000fcc0008000012 */
[----:B------:R-:W-:Y:S02]  /*15c0*/  DFMA R28, R38, UR8, R18 ;  /* 0x00000008261c7c2b */ /* 0x000fe40008000012 */
[----:B------:R-:W-:-:S06]  /*15d0*/  DFMA R16, R40, R16, UR10 ;  /* 0x0000000a28107e2b */ /* 0x000fcc0008000010 */
[----:B------:R-:W-:Y:S02]  /*15e0*/  DFMA R28, R38, R28, UR10 ;  /* 0x0000000a261c7e2b */ /* 0x000fe4000800001c */
        /* <DEDUP_REMOVED lines=14> */
[----:B------:R-:W-:-:S06]  /*16d0*/  DFMA R16, R40, R16, 1 ;  /* 0x3ff000002810742b */ /* 0x000fcc0000000010 */
[----:B------:R-:W-:Y:S02]  /*16e0*/  DFMA R28, R38, R28, 1 ;  /* 0x3ff00000261c742b */ /* 0x000fe4000000001c */
[----:B------:R-:W-:-:S06]  /*16f0*/  DFMA R40, R40, R16, 1 ;  /* 0x3ff000002828742b */ /* 0x000fcc0000000010 */
[----:B------:R-:W-:Y:S02]  /*1700*/  DFMA R38, R38, R28, 1 ;  /* 0x3ff000002626742b */ /* 0x000fe4000000001c */
[----:B------:R-:W-:Y:S02]  /*1710*/  DFMA R28, R8, R24, 6.75539944105574400000e+15 ;  /* 0x43380000081c742b */ /* 0x000fe40000000018 */
[----:B------:R-:W-:Y:S02]  /*1720*/  IMAD R17, R36, 0x100000, R41 ;  /* 0x0010000024117824 */ /* 0x000fe400078e0229 */
[----:B------:R-:W-:Y:S01]  /*1730*/  IMAD.MOV.U32 R16, RZ, RZ, R40 ;  /* 0x000000ffff107224 */ /* 0x000fe200078e0028 */
[----:B------:R-:W-:Y:S06]  /*1740*/  @!P0 BRA `(.L_x_15) ;  /* 0x0000000000308947 */ /* 0x000fec0003800000 */
[----:B------:R-:W-:Y:S01]  /*1750*/  FSETP.GEU.AND P1, PT, |R15|, 4.2275390625, PT ;  /* 0x408748000f00780b */ /* 0x000fe20003f2e200 */
[C---:B------:R-:W-:Y:S02]  /*1760*/  DSETP.GEU.AND P0, PT, R14.reuse, RZ, PT ;  /* 0x000000ff0e00722a */ /* 0x040fe40003f0e000 */
[----:B------:R-:W-:-:S10]  /*1770*/  DADD R14, R14, +INF ;  /* 0x7ff000000e0e7429 */ /* 0x000fd40000000000 */
[----:B------:R-:W-:Y:S02]  /*1780*/  @!P1 LEA.HI R0, R36, R36, RZ, 0x1 ;  /* 0x0000002424009211 */ /* 0x000fe400078f08ff */
[----:B------:R-:W-:Y:S01]  /*1790*/  FSEL R16, R14, RZ, P0 ;  /* 0x000000ff0e107208 */ /* 0x000fe20000000000 */
[----:B------:R-:W-:Y:S01]  /*17a0*/  @!P1 IMAD.MOV.U32 R14, RZ, RZ, RZ ;  /* 0x000000ffff0e9224 */ /* 0x000fe200078e00ff */
[----:B------:R-:W-:Y:S02]  /*17b0*/  @!P1 SHF.R.S32.HI R37, RZ, 0x1, R0 ;  /* 0x00000001ff259819 */ /* 0x000fe40000011400 */
[----:B------:R-:W-:-:S03]  /*17c0*/  FSEL R17, R15, RZ, P0 ;  /* 0x000000ff0f117208 */ /* 0x000fc60000000000 */
[----:B------:R-:W-:Y:S02]  /*17d0*/  @!P1 IMAD.IADD R36, R36, 0x1, -R37 ;  /* 0x0000000124249824 */ /* 0x000fe400078e0a25 */
[----:B------:R-:W-:-:S03]  /*17e0*/  @!P1 IMAD R41, R37, 0x100000, R41 ;  /* 0x0010000025299824 */ /* 0x000fc600078e0229 */
[----:B------:R-:W-:-:S06]  /*17f0*/  @!P1 LEA R15, R36, 0x3ff00000, 0x14 ;  /* 0x3ff00000240f9811 */ /* 0x000fcc00078ea0ff */
[----:B------:R-:W-:-:S11]  /*1800*/  @!P1 DMUL R16, R40, R14 ;  /* 0x0000000e28109228 */ /* 0x000fd60000000000 */
.L_x_15:
[----:B------:R-:W-:Y:S05]  /*1810*/  BSYNC.RECONVERGENT B0 ;  /* 0x0000000000007941 */ /* 0x000fea0003800200 */
.L_x_14:
[----:B------:R-:W-:Y:S01]  /*1820*/  FSETP.GEU.AND P0, PT, |R13|, 4.1917929649353027344, PT ;  /* 0x4086232b0d00780b */ /* 0x000fe20003f0e200 */
[----:B------:R-:W-:Y:S01]  /*1830*/  BSSY.RECONVERGENT B0, `(.L_x_16) ;  /* 0x0000012000007945 */ /* 0x000fe20003800200 */
[----:B------:R-:W-:Y:S01]  /*1840*/  DFMA R36, R34, R24, 6.75539944105574400000e+15 ;  /* 0x433800002224742b */ /* 0x000fe20000000018 */
[----:B------:R-:W-:Y:S01]  /*1850*/  IMAD R15, R20, 0x100000, R39 ;  /* 0x00100000140f7824 */ /* 0x000fe200078e0227 */
[----:B------:R-:W-:Y:S01]  /*1860*/  DADD R40, R28, -6.75539944105574400000e+15 ;  /* 0xc33800001c287429 */ /* 0x000fe20000000000 */
[----:B------:R-:W-:-:S08]  /*1870*/  IMAD.MOV.U32 R14, RZ, RZ, R38 ;  /* 0x000000ffff0e7224 */ /* 0x000fd000078e0026 */
[----:B------:R-:W-:Y:S05]  /*1880*/  @!P0 BRA `(.L_x_17) ;  /* 0x0000000000308947 */ /* 0x000fea0003800000 */
        /* <DEDUP_REMOVED lines=12> */
.L_x_17:
[----:B------:R-:W-:Y:S05]  /*1950*/  BSYNC.RECONVERGENT B0 ;  /* 0x0000000000007941 */ /* 0x000fea0003800200 */
.L_x_16:
        /* <DEDUP_REMOVED lines=32> */
[----:B------:R-:W-:Y:S01]  /*1b60*/  LEA R13, R28, R41, 0x14 ;  /* 0x000000291c0d7211 */ /* 0x000fe200078ea0ff */
[----:B------:R-:W-:Y:S01]  /*1b70*/  IMAD.MOV.U32 R12, RZ, RZ, R40 ;  /* 0x000000ffff0c7224 */ /* 0x000fe200078e0028 */
[----:B------:R-:W-:Y:S07]  /*1b80*/  @!P0 BRA `(.L_x_19) ;  /* 0x0000000000308947 */ /* 0x000fee0003800000 */
        /* <DEDUP_REMOVED lines=12> */
.L_x_19:
[----:B------:R-:W-:Y:S05]  /*1c50*/  BSYNC.RECONVERGENT B0 ;  /* 0x0000000000007941 */ /* 0x000fea0003800200 */
.L_x_18:
        /* <DEDUP_REMOVED lines=19> */
.L_x_21:
[----:B------:R-:W-:Y:S05]  /*1d90*/  BSYNC.RECONVERGENT B0 ;  /* 0x0000000000007941 */ /* 0x000fea0003800200 */
.L_x_20:
[----:B------:R-:W-:Y:S01]  /*1da0*/  DFMA R34, R40, -UR4, R22 ;  /* 0x8000000428227c2b */ /* 0x000fe20008000016 */
[----:B------:R-:W-:Y:S01]  /*1db0*/  FSETP.GEU.AND P0, PT, |R23|, 4.1917929649353027344, PT ;  /* 0x4086232b1700780b */ /* 0x000fe20003f0e200 */
[----:B------:R-:W-:Y:S01]  /*1dc0*/  DADD R38, R28, -6.75539944105574400000e+15 ;  /* 0xc33800001c267429 */ /* 0x000fe20000000000 */
[----:B------:R-:W-:Y:S01]  /*1dd0*/  BSSY.RECONVERGENT B0, `(.L_x_22) ;  /* 0x000002d000007945 */ /* 0x000fe20003800200 */
[--C-:B------:R-:W-:Y:S02]  /*1de0*/  DADD R32, R32, -R26.reuse ;  /* 0x0000000020207229 */ /* 0x100fe4000000081a */
[----:B------:R-:W-:Y:S02]  /*1df0*/  DADD R30, R30, -R26 ;  /* 0x000000001e1e7229 */ /* 0x000fe4000000081a */
[----:B------:R-:W-:Y:S02]  /*1e00*/  DFMA R34, R40, -UR6, R34 ;  /* 0x8000000628227c2b */ /* 0x000fe40008000022 */
[----:B------:R-:W-:-:S02]  /*1e10*/  DFMA R40, R38, -UR4, R2 ;  /* 0x8000000426287c2b */ /* 0x000fc40008000002 */
[----:B------:R-:W-:-:S04]  /*1e20*/  DADD R26, R10, -R26 ;  /* 0x000000000a1a7229 */ /* 0x000fc8000000081a */
[----:B------:R-:W-:Y:S02]  /*1e30*/  DFMA R36, R34, UR8, R18 ;  /* 0x0000000822247c2b */ /* 0x000fe40008000012 */
[----:B------:R-:W-:-:S06]  /*1e40*/  DFMA R40, R38, -UR6, R40 ;  /* 0x8000000626287c2b */ /* 0x000fcc0008000028 */
[----:B------:R-:W-:Y:S02]  /*1e50*/  DFMA R36, R34, R36, UR10 ;  /* 0x0000000a22247e2b */ /* 0x000fe40008000024 */
[----:B------:R-:W-:-:S06]  /*1e60*/  DFMA R38, R40, UR8, R18 ;  /* 0x0000000828267c2b */ /* 0x000fcc0008000012 */
        /* <DEDUP_REMOVED lines=14> */
[----:B------:R-:W-:Y:S02]  /*1f50*/  DFMA R36, R34, R36, 1 ;  /* 0x3ff000002224742b */ /* 0x000fe40000000024 */
[----:B------:R-:W-:-:S06]  /*1f60*/  DFMA R38, R40, R38, UR26 ;  /* 0x0000001a28267e2b */ /* 0x000fcc0008000026 */
[----:B------:R-:W-:Y:S02]  /*1f70*/  DFMA R34, R34, R36, 1 ;  /* 0x3ff000002222742b */ /* 0x000fe40000000024 */
[----:B------:R-:W-:Y:S02]  /*1f80*/  DFMA R38, R40, R38, 1 ;  /* 0x3ff000002826742b */ /* 0x000fe40000000026 */
[----:B------:R-:W-:-:S06]  /*1f90*/  DFMA R36, R32, R24, 6.75539944105574400000e+15 ;  /* 0x433800002024742b */ /* 0x000fcc0000000018 */
[----:B------:R-:W-:Y:S01]  /*1fa0*/  DFMA R40, R40, R38, 1 ;  /* 0x3ff000002828742b */ /* 0x000fe20000000026 */
[----:B------:R-:W-:Y:S02]  /*1fb0*/  IMAD R11, R20, 0x100000, R35 ;  /* 0x00100000140b7824 */ /* 0x000fe400078e0223 */
[----:B------:R-:W-:Y:S01]  /*1fc0*/  IMAD.MOV.U32 R10, RZ, RZ, R34 ;  /* 0x000000ffff0a7224 */ /* 0x000fe200078e0022 */
[----:B------:R-:W-:Y:S07]  /*1fd0*/  @!P0 BRA `(.L_x_23) ;  /* 0x0000000000308947 */ /* 0x000fee0003800000 */
[----:B------:R-:W-:Y:S01]  /*1fe0*/  FSETP.GEU.AND P1, PT, |R23|, 4.2275390625, PT ;  /* 0x408748001700780b */ /* 0x000fe20003f2e200 */
[C---:B------:R-:W-:Y:S02]  /*1ff0*/  DADD R10, R22.reuse, +INF ;  /* 0x7ff00000160a7429 */ /* 0x040fe40000000000 */
[----:B------:R-:W-:-:S08]  /*2000*/  DSETP.GEU.AND P0, PT, R22, RZ, PT ;  /* 0x000000ff1600722a */ /* 0x000fd00003f0e000 */
[----:B------:R-:W-:Y:S02]  /*2010*/  FSEL R10, R10, RZ, P0 ;  /* 0x000000ff0a0a7208 */ /* 0x000fe40000000000 */
[----:B------:R-:W-:Y:S02]  /*2020*/  @!P1 LEA.HI R0, R20, R20, RZ, 0x1 ;  /* 0x0000001414009211 */ /* 0x000fe400078f08ff */
[----:B------:R-:W-:Y:S02]  /*2030*/  FSEL R11, R11, RZ, P0 ;  /* 0x000000ff0b0b7208 */ /* 0x000fe40000000000 */
[----:B------:R-:W-:-:S05]  /*2040*/  @!P1 SHF.R.S32.HI R21, RZ, 0x1, R0 ;  /* 0x00000001ff159819 */ /* 0x000fca0000011400 */
[----:B------:R-:W-:Y:S02]  /*2050*/  @!P1 IMAD.IADD R20, R20, 0x1, -R21 ;  /* 0x0000000114149824 */ /* 0x000fe400078e0a15 */
[----:B------:R-:W-:-:S03]  /*2060*/  @!P1 IMAD R35, R21, 0x100000, R35 ;  /* 0x0010000015239824 */ /* 0x000fc600078e0223 */
[----:B------:R-:W-:Y:S01]  /*2070*/  @!P1 LEA R21, R20, 0x3ff00000, 0x14 ;  /* 0x3ff0000014159811 */ /* 0x000fe200078ea0ff */
[----:B------:R-:W-:-:S06]  /*2080*/  @!P1 IMAD.MOV.U32 R20, RZ, RZ, RZ ;  /* 0x000000ffff149224 */ /* 0x000fcc00078e00ff */
[----:B------:R-:W-:-:S11]  /*2090*/  @!P1 DMUL R10, R34, R20 ;  /* 0x00000014220a9228 */ /* 0x000fd60000000000 */
.L_x_23:
[----:B------:R-:W-:Y:S05]  /*20a0*/  BSYNC.RECONVERGENT B0 ;  /* 0x0000000000007941 */ /* 0x000fea0003800200 */
.L_x_22:
[----:B------:R-:W-:Y:S01]  /*20b0*/  FSETP.GEU.AND P0, PT, |R3|, 4.1917929649353027344, PT ;  /* 0x4086232b0300780b */ /* 0x000fe20003f0e200 */
[----:B------:R-:W-:Y:S01]  /*20c0*/  BSSY.RECONVERGENT B0, `(.L_x_24) ;  /* 0x0000013000007945 */ /* 0x000fe20003800200 */
[-C--:B------:R-:W-:Y:S01]  /*20d0*/  DFMA R34, R30, R24.reuse, 6.75539944105574400000e+15 ;  /* 0x433800001e22742b */ /* 0x080fe20000000018 */
[----:B------:R-:W-:Y:S01]  /*20e0*/  LEA R21, R28, R41, 0x14 ;  /* 0x000000291c157211 */ /* 0x000fe200078ea0ff */
[----:B------:R-:W-:Y:S01]  /*20f0*/  DFMA R38, R26, R24, 6.75539944105574400000e+15 ;  /* 0x433800001a26742b */ /* 0x000fe20000000018 */
[----:B------:R-:W-:Y:S01]  /*2100*/  IMAD.MOV.U32 R20, RZ, RZ, R40 ;  /* 0x000000ffff147224 */ /* 0x000fe200078e0028 */
[----:B------:R-:W-:-:S07]  /*2110*/  DADD R22, R36, -6.75539944105574400000e+15 ;  /* 0xc338000024167429 */ /* 0x000fce0000000000 */
[----:B------:R-:W-:Y:S05]  /*2120*/  @!P0 BRA `(.L_x_25) ;  /* 0x0000000000308947 */ /* 0x000fea0003800000 */
        /* <DEDUP_REMOVED lines=12> */
.L_x_25:
[----:B------:R-:W-:Y:S05]  /*21f0*/  BSYNC.RECONVERGENT B0 ;  /* 0x0000000000007941 */ /* 0x000fea0003800200 */
.L_x_24:
[----:B------:R-:W-:Y:S01]  /*2200*/  DFMA R24, R22, -UR4, R32 ;  /* 0x8000000416187c2b */ /* 0x000fe20008000020 */
[----:B------:R-:W-:Y:S01]  /*2210*/  FSETP.GEU.AND P2, PT, |R33|, 4.1917929649353027344, PT ;  /* 0x4086232b2100780b */ /* 0x000fe20003f4e200 */
[----:B------:R-:W-:Y:S01]  /*2220*/  DADD R2, R34, -6.75539944105574400000e+15 ;  /* 0xc338000022027429 */ /* 0x000fe20000000000 */
[----:B------:R-:W-:Y:S01]  /*2230*/  BSSY.RECONVERGENT B0, `(.L_x_26) ;  /* 0x000003b000007945 */ /* 0x000fe20003800200 */
[----:B------:R-:W-:Y:S01]  /*2240*/  DADD R28, R38, -6.75539944105574400000e+15 ;  /* 0xc3380000261c7429 */ /* 0x000fe20000000000 */
[----:B------:R-:W-:Y:S02]  /*2250*/  FSETP.GEU.AND P0, PT, |R31|, 4.1917929649353027344, PT ;  /* 0x4086232b1f00780b */ /* 0x000fe40003f0e200 */
[----:B------:R-:W-:Y:S01]  /*2260*/  FSETP.GEU.AND P1, PT, |R27|, 4.1917929649353027344, PT ;  /* 0x4086232b1b00780b */ /* 0x000fe20003f2e200 */
[----:B------:R-:W-:Y:S02]  /*2270*/  DFMA R24, R22, -UR6, R24 ;  /* 0x8000000616187c2b */ /* 0x000fe40008000018 */
[----:B------:R-:W-:-:S02]  /*2280*/  DFMA R22, R2, -UR4, R30 ;  /* 0x8000000402167c2b */ /* 0x000fc4000800001e */
[----:B------:R-:W-:-:S06]  /*2290*/  DFMA R40, R28, -UR4, R26 ;  /* 0x800000041c287c2b */ /* 0x000fcc000800001a */
[----:B------:R-:W-:Y:S02]  /*22a0*/  DFMA R2, R2, -UR6, R22 ;  /* 0x8000000602027c2b */ /* 0x000fe40008000016 */
[----:B------:R-:W-:Y:S02]  /*22b0*/  DFMA R22, R28, -UR6, R40 ;  /* 0x800000061c167c2b */ /* 0x000fe40008000028 */
[----:B------:R-:W-:-:S04]  /*22c0*/  DFMA R28, R24, UR8, R18 ;  /* 0x00000008181c7c2b */ /* 0x000fc80008000012 */
[--C-:B------:R-:W-:Y:S02]  /*22d0*/  DFMA R40, R2, UR8, R18.reuse ;  /* 0x0000000802287c2b */ /* 0x100fe40008000012 */
[----:B------:R-:W-:Y:S02]  /*22e0*/  DFMA R18, R22, UR8, R18 ;  /* 0x0000000816127c2b */ /* 0x000fe40008000012 */
[----:B------:R-:W-:-:S04]  /*22f0*/  DFMA R28, R24, R28, UR10 ;  /* 0x0000000a181c7e2b */ /* 0x000fc8000800001c */
[----:B------:R-:W-:Y:S02]  /*2300*/  DFMA R40, R2, R40, UR10 ;  /* 0x0000000a02287e2b */ /* 0x000fe40008000028 */
[----:B------:R-:W-:Y:S02]  /*2310*/  DFMA R18, R22, R18, UR10 ;  /* 0x0000000a16127e2b */ /* 0x000fe40008000012 */
        /* <DEDUP_REMOVED lines=21> */
[----:B------:R-:W-:-:S04]  /*2470*/  DFMA R18, R24, R28, 1 ;  /* 0x3ff000001812742b */ /* 0x000fc8000000001c */
[----:B------:R-:W-:Y:S02]  /*2480*/  DFMA R40, R2, R40, 1 ;  /* 0x3ff000000228742b */ /* 0x000fe40000000028 */
[----:B------:R-:W-:Y:S02]  /*2490*/  DFMA R28, R22, R42, 1 ;  /* 0x3ff00000161c742b */ /* 0x000fe4000000002a */
[----:B------:R-:W-:-:S04]  /*24a0*/  DFMA R18, R24, R18, 1 ;  /* 0x3ff000001812742b */ /* 0x000fc80000000012 */
[----:B------:R-:W-:Y:S02]  /*24b0*/  DFMA R2, R2, R40, 1 ;  /* 0x3ff000000202742b */ /* 0x000fe40000000028 */
[----:B------:R-:W-:-:S04]  /*24c0*/  DFMA R28, R22, R28, 1 ;  /* 0x3ff00000161c742b */ /* 0x000fc8000000001c */
[----:B------:R-:W-:Y:S02]  /*24d0*/  IMAD R25, R36, 0x100000, R19 ;  /* 0x0010000024197824 */ /* 0x000fe400078e0213 */
[----:B------:R-:W-:Y:S02]  /*24e0*/  IMAD.MOV.U32 R24, RZ, RZ, R18 ;  /* 0x000000ffff187224 */ /* 0x000fe400078e0012 */
[----:B------:R-:W-:Y:S02]  /*24f0*/  IMAD R23, R34, 0x100000, R3 ;  /* 0x0010000022177824 */ /* 0x000fe400078e0203 */
[----:B------:R-:W-:Y:S01]  /*2500*/  IMAD R41, R38, 0x100000, R29 ;  /* 0x0010000026297824 */ /* 0x000fe200078e021d */
[----:B------:R-:W-:Y:S06]  /*2510*/  @!P2 BRA `(.L_x_27) ;  /* 0x000000000030a947 */ /* 0x000fec0003800000 */
        /* <DEDUP_REMOVED lines=12> */
.L_x_27:
[----:B------:R-:W-:Y:S05]  /*25e0*/  BSYNC.RECONVERGENT B0 ;  /* 0x0000000000007941 */ /* 0x000fea0003800200 */
.L_x_26:
[----:B------:R-:W-:Y:S01]  /*25f0*/  BSSY.RECONVERGENT B0, `(.L_x_28) ;  /* 0x0000011000007945 */ /* 0x000fe20003800200 */
[----:B------:R-:W-:Y:S02]  /*2600*/  IMAD.MOV.U32 R22, RZ, RZ, R2 ;  /* 0x000000ffff167224 */ /* 0x000fe400078e0002 */
[----:B------:R-:W-:Y:S02]  /*2610*/  IMAD.MOV.U32 R18, RZ, RZ, R28 ;  /* 0x000000ffff127224 */ /* 0x000fe400078e001c */
[----:B------:R-:W-:Y:S01]  /*2620*/  IMAD.MOV.U32 R19, RZ, RZ, R41 ;  /* 0x000000ffff137224 */ /* 0x000fe200078e0029 */
[----:B------:R-:W-:Y:S06]  /*2630*/  @!P0 BRA `(.L_x_29) ;  /* 0x0000000000308947 */ /* 0x000fec0003800000 */
[----:B------:R-:W-:Y:S01]  /*2640*/  FSETP.GEU.AND P2, PT, |R31|, 4.2275390625, PT ;  /* 0x408748001f00780b */ /* 0x000fe20003f4e200 */
[C---:B------:R-:W-:Y:S02]  /*2650*/  DADD R22, R30.reuse, +INF ;  /* 0x7ff000001e167429 */ /* 0x040fe40000000000 */
[----:B------:R-:W-:-:S08]  /*2660*/  DSETP.GEU.AND P0, PT, R30, RZ, PT ;  /* 0x000000ff1e00722a */ /* 0x000fd00003f0e000 */
[----:B------:R-:W-:Y:S02]  /*2670*/  FSEL R22, R22, RZ, P0 ;  /* 0x000000ff16167208 */ /* 0x000fe40000000000 */
[----:B------:R-:W-:Y:S02]  /*2680*/  @!P2 LEA.HI R0, R34, R34, RZ, 0x1 ;  /* 0x000000222200a211 */ /* 0x000fe400078f08ff */
[----:B------:R-:W-:Y:S02]  /*2690*/  FSEL R23, R23, RZ, P0 ;  /* 0x000000ff17177208 */ /* 0x000fe40000000000 */
[----:B------:R-:W-:-:S04]  /*26a0*/  @!P2 SHF.R.S32.HI R31, RZ, 0x1, R0 ;  /* 0x00000001ff1fa819 */ /* 0x000fc80000011400 */
[----:B------:R-:W-:Y:S01]  /*26b0*/  @!P2 IADD3 R30, PT, PT, R34, -R31, RZ ;  /* 0x8000001f221ea210 */ /* 0x000fe20007ffe0ff */
[----:B------:R-:W-:-:S03]  /*26c0*/  @!P2 IMAD R3, R31, 0x100000, R3 ;  /* 0x001000001f03a824 */ /* 0x000fc600078e0203 */
[----:B------:R-:W-:Y:S01]  /*26d0*/  @!P2 LEA R31, R30, 0x3ff00000, 0x14 ;  /* 0x3ff000001e1fa811 */ /* 0x000fe200078ea0ff */
[----:B------:R-:W-:-:S06]  /*26e0*/  @!P2 IMAD.MOV.U32 R30, RZ, RZ, RZ ;  /* 0x000000ffff1ea224 */ /* 0x000fcc00078e00ff */
[----:B------:R-:W-:-:S11]  /*26f0*/  @!P2 DMUL R22, R2, R30 ;  /* 0x0000001e0216a228 */ /* 0x000fd60000000000 */
.L_x_29:
[----:B------:R-:W-:Y:S05]  /*2700*/  BSYNC.RECONVERGENT B0 ;  /* 0x0000000000007941 */ /* 0x000fea0003800200 */
.L_x_28:
[----:B------:R-:W-:Y:S04]  /*2710*/  BSSY.RECONVERGENT B0, `(.L_x_30) ;  /* 0x000000e000007945 */ /* 0x000fe80003800200 */
        /* <DEDUP_REMOVED lines=13> */
.L_x_31:
[----:B------:R-:W-:Y:S05]  /*27f0*/  BSYNC.RECONVERGENT B0 ;  /* 0x0000000000007941 */ /* 0x000fea0003800200 */
.L_x_30:
[----:B------:R-:W-:Y:S01]  /*2800*/  DADD R2, RZ, R4 ;  /* 0x00000000ff027229 */ /* 0x000fe20000000004 */
[----:B------:R-:W-:Y:S01]  /*2810*/  FSETP.GEU.AND P1, PT, |R5|, 6.5827683646048100446e-37, PT ;  /* 0x036000000500780b */ /* 0x000fe20003f2e200 */
[----:B------:R-:W-:Y:S06]  /*2820*/  BSSY.RECONVERGENT B0, `(.L_x_32) ;  /* 0x000001f000007945 */ /* 0x000fec0003800200 */
[----:B------:R-:W-:-:S08]  /*2830*/  DADD R2, R2, R16 ;  /* 0x0000000002027229 */ /* 0x000fd00000000010 */
[----:B------:R-:W-:-:S08]  /*2840*/  DADD R2, R2, R14 ;  /* 0x0000000002027229 */ /* 0x000fd0000000000e */
[----:B------:R-:W-:-:S08]  /*2850*/  DADD R2, R2, R12 ;  /* 0x0000000002027229 */ /* 0x000fd0000000000c */
[----:B------:R-:W-:-:S08]  /*2860*/  DADD R2, R2, R8 ;  /* 0x0000000002027229 */ /* 0x000fd00000000008 */
[----:B------:R-:W-:-:S08]  /*2870*/  DADD R2, R2, R10 ;  /* 0x0000000002027229 */ /* 0x000fd0000000000a */
[----:B------:R-:W-:-:S08]  /*2880*/  DADD R2, R2, R20 ;  /* 0x0000000002027229 */ /* 0x000fd00000000014 */
[----:B------:R-:W-:-:S08]  /*2890*/  DADD R2, R2, R24 ;  /* 0x0000000002027229 */ /* 0x000fd00000000018 */
[----:B------:R-:W-:-:S08]  /*28a0*/  DADD R2, R2, R22 ;  /* 0x0000000002027229 */ /* 0x000fd00000000016 */
[----:B------:R-:W-:Y:S01]  /*28b0*/  DADD R26, R2, R18 ;  /* 0x00000000021a7229 */ /* 0x000fe20000000012 */
[----:B------:R-:W-:-:S05]  /*28c0*/  IMAD.MOV.U32 R2, RZ, RZ, 0x1 ;  /* 0x00000001ff027424 */ /* 0x000fca00078e00ff */
[----:B------:R-:W0:Y:S02]  /*28d0*/  MUFU.RCP64H R3, R27 ;  /* 0x0000001b00037308 */ /* 0x000e240000001800 */
[----:B0-----:R-:W-:-:S08]  /*28e0*/  DFMA R28, -R26, R2, 1 ;  /* 0x3ff000001a1c742b */ /* 0x001fd00000000102 */
[----:B------:R-:W-:-:S08]  /*28f0*/  DFMA R28, R28, R28, R28 ;  /* 0x0000001c1c1c722b */ /* 0x000fd0000000001c */
[----:B------:R-:W-:-:S08]  /*2900*/  DFMA R28, R2, R28, R2 ;  /* 0x0000001c021c722b */ /* 0x000fd00000000002 */
[----:B------:R-:W-:-:S08]  /*2910*/  DFMA R2, -R26, R28, 1 ;  /* 0x3ff000001a02742b */ /* 0x000fd0000000011c */
[----:B------:R-:W-:-:S08]  /*2920*/  DFMA R2, R28, R2, R28 ;  /* 0x000000021c02722b */ /* 0x000fd0000000001c */
[----:B------:R-:W-:-:S08]  /*2930*/  DMUL R28, R2, R4 ;  /* 0x00000004021c7228 */ /* 0x000fd00000000000 */
[----:B------:R-:W-:-:S08]  /*2940*/  DFMA R30, -R26, R28, R4 ;  /* 0x0000001c1a1e722b */ /* 0x000fd00000000104 */
[----:B------:R-:W-:-:S10]  /*2950*/  DFMA R2, R2, R30, R28 ;  /* 0x0000001e0202722b */ /* 0x000fd4000000001c */
[----:B------:R-:W-:-:S05]  /*2960*/  FFMA R0, RZ, R27, R3 ;  /* 0x0000001bff007223 */ /* 0x000fca0000000003 */
[----:B------:R-:W-:-:S13]  /*2970*/  FSETP.GT.AND P0, PT, |R0|, 1.469367938527859385e-39, PT ;  /* 0x001000000000780b */ /* 0x000fda0003f04200 */
[----:B------:R-:W-:Y:S05]  /*2980*/  @P0 BRA P1, `(.L_x_33) ;  /* 0x0000000000200947 */ /* 0x000fea0000800000 */
[----:B------:R-:W-:Y:S01]  /*2990*/  IMAD.MOV.U32 R28, RZ, RZ, R4 ;  /* 0x000000ffff1c7224 */ /* 0x000fe200078e0004 */
[----:B------:R-:W-:Y:S01]  /*29a0*/  MOV R0, 0x29f0 ;  /* 0x000029f000007802 */ /* 0x000fe20000000f00 */
[----:B------:R-:W-:Y:S02]  /*29b0*/  IMAD.MOV.U32 R29, RZ, RZ, R5 ;  /* 0x000000ffff1d7224 */ /* 0x000fe400078e0005 */
[----:B------:R-:W-:Y:S02]  /*29c0*/  IMAD.MOV.U32 R4, RZ, RZ, R26 ;  /* 0x000000ffff047224 */ /* 0x000fe400078e001a */
[----:B------:R-:W-:-:S07]  /*29d0*/  IMAD.MOV.U32 R5, RZ, RZ, R27 ;  /* 0x000000ffff057224 */ /* 0x000fce00078e001b */
[----:B------:R-:W-:Y:S05]  /*29e0*/  CALL.REL.NOINC `($__internal_1_$__cuda_sm20_div_rn_f64_full) ;  /* 0x0000001000187944 */ /* 0x000fea0003c00000 */
[----:B------:R-:W-:Y:S02]  /*29f0*/  IMAD.MOV.U32 R2, RZ, RZ, R4 ;  /* 0x000000ffff027224 */ /* 0x000fe400078e0004 */
[----:B------:R-:W-:-:S07]  /*2a00*/  IMAD.MOV.U32 R3, RZ, RZ, R5 ;  /* 0x000000ffff037224 */ /* 0x000fce00078e0005 */
.L_x_33:
[----:B------:R-:W-:Y:S05]  /*2a10*/  BSYNC.RECONVERGENT B0 ;  /* 0x0000000000007941 */ /* 0x000fea0003800200 */
.L_x_32:
[----:B------:R-:W0:Y:S01]  /*2a20*/  MUFU.RCP64H R5, R27 ;  /* 0x0000001b00057308 */ /* 0x000e220000001800 */
[----:B------:R-:W-:Y:S01]  /*2a30*/  IMAD.MOV.U32 R4, RZ, RZ, 0x1 ;  /* 0x00000001ff047424 */ /* 0x000fe200078e00ff */
[----:B------:R1:W-:Y:S01]  /*2a40*/  STG.E.64 desc[UR12][R6.64], R2 ;  /* 0x0000000206007986 */ /* 0x0003e2000c101b0c */
[----:B------:R-:W-:Y:S01]  /*2a50*/  FSETP.GEU.AND P1, PT, |R17|, 6.5827683646048100446e-37, PT ;  /* 0x036000001100780b */ /* 0x000fe20003f2e200 */
[----:B------:R-:W-:Y:S03]  /*2a60*/  BSSY.RECONVERGENT B0, `(.L_x_34) ;  /* 0x0000012000007945 */ /* 0x000fe60003800200 */
        /* <DEDUP_REMOVED lines=10> */
[----:B-1----:R-:W-:Y:S05]  /*2b10*/  @P0 BRA P1, `(.L_x_35) ;  /* 0x0000000000180947 */ /* 0x002fea0000800000 */
[----:B------:R-:W-:Y:S01]  /*2b20*/  IMAD.MOV.U32 R28, RZ, RZ, R16 ;  /* 0x000000ffff1c7224 */ /* 0x000fe200078e0010 */
[----:B------:R-:W-:Y:S01]  /*2b30*/  MOV R29, R17 ;  /* 0x00000011001d7202 */ /* 0x000fe20000000f00 */
[----:B------:R-:W-:Y:S01]  /*2b40*/  IMAD.MOV.U32 R4, RZ, RZ, R26 ;  /* 0x000000ffff047224 */ /* 0x000fe200078e001a */
[----:B------:R-:W-:Y:S01]  /*2b50*/  MOV R0, 0x2b80 ;  /* 0x00002b8000007802 */ /* 0x000fe20000000f00 */
[----:B------:R-:W-:-:S07]  /*2b60*/  IMAD.MOV.U32 R5, RZ, RZ, R27 ;  /* 0x000000ffff057224 */ /* 0x000fce00078e001b */
[----:B------:R-:W-:Y:S05]  /*2b70*/  CALL.REL.NOINC `($__internal_1_$__cuda_sm20_div_rn_f64_full) ;  /* 0x0000000c00b47944 */ /* 0x000fea0003c00000 */
.L_x_35:
[----:B------:R-:W-:Y:S05]  /*2b80*/  BSYNC.RECONVERGENT B0 ;  /* 0x0000000000007941 */ /* 0x000fea0003800200 */
.L_x_34:
        /* <DEDUP_REMOVED lines=24> */
.L_x_37:
[----:B------:R-:W-:Y:S05]  /*2d10*/  BSYNC.RECONVERGENT B0 ;  /* 0x0000000000007941 */ /* 0x000fea0003800200 */
.L_x_36:
        /* <DEDUP_REMOVED lines=22> */
.L_x_39:
[----:B------:R-:W-:Y:S05]  /*2e80*/  BSYNC.RECONVERGENT B0 ;  /* 0x0000000000007941 */ /* 0x000fea0003800200 */
.L_x_38:
[----:B------:R-:W0:Y:S01]  /*2e90*/  MUFU.RCP64H R3, R27 ;  /* 0x0000001b00037308 */ /* 0x000e220000001800 */
[----:B------:R-:W-:Y:S01]  /*2ea0*/  MOV R2, 0x1 ;  /* 0x0000000100027802 */ /* 0x000fe20000000f00 */
        /* <DEDUP_REMOVED lines=22> */
.L_x_41:
[----:B------:R-:W-:Y:S05]  /*3010*/  BSYNC.RECONVERGENT B0 ;  /* 0x0000000000007941 */ /* 0x000fea0003800200 */
.L_x_40:
        /* <DEDUP_REMOVED lines=22> */
.L_x_43:
[----:B------:R-:W-:Y:S05]  /*3180*/  BSYNC.RECONVERGENT B0 ;  /* 0x0000000000007941 */ /* 0x000fea0003800200 */
.L_x_42:
        /* <DEDUP_REMOVED lines=22> */
[----:B------:R-:W-:Y:S02]  /*32f0*/  IMAD.MOV.U32 R2, RZ, RZ, R4 ;  /* 0x000000ffff027224 */ /* 0x000fe400078e0004 */
[----:B------:R-:W-:-:S07]  /*3300*/  IMAD.MOV.U32 R3, RZ, RZ, R5 ;  /* 0x000000ffff037224 */ /* 0x000fce00078e0005 */
.L_x_45:
[----:B------:R-:W-:Y:S05]  /*3310*/  BSYNC.RECONVERGENT B0 ;  /* 0x0000000000007941 */ /* 0x000fea0003800200 */
.L_x_44:
        /* <DEDUP_REMOVED lines=22> */
.L_x_47:
[----:B------:R-:W-:Y:S05]  /*3480*/  BSYNC.RECONVERGENT B0 ;  /* 0x0000000000007941 */ /* 0x000fea0003800200 */
.L_x_46:
        /* <DEDUP_REMOVED lines=22> */
[----:B------:R-:W-:Y:S01]  /*35f0*/  IMAD.MOV.U32 R2, RZ, RZ, R4 ;  /* 0x000000ffff027224 */ /* 0x000fe200078e0004 */
[----:B------:R-:W-:-:S07]  /*3600*/  MOV R3, R5 ;  /* 0x0000000500037202 */ /* 0x000fce0000000f00 */
.L_x_49:
[----:B------:R-:W-:Y:S05]  /*3610*/  BSYNC.RECONVERGENT B0 ;  /* 0x0000000000007941 */ /* 0x000fea0003800200 */
.L_x_48:
        /* <DEDUP_REMOVED lines=22> */
.L_x_51:
[----:B------:R-:W-:Y:S05]  /*3780*/  BSYNC.RECONVERGENT B0 ;  /* 0x0000000000007941 */ /* 0x000fea0003800200 */
.L_x_50:
[----:B------:R-:W-:Y:S01]  /*3790*/  STG.E.64 desc[UR12][R6.64+0x48], R4 ;  /* 0x0000480406007986 */ /* 0x000fe2000c101b0c */
[----:B------:R-:W-:Y:S05]  /*37a0*/  EXIT ;  /* 0x000000000000794d */ /* 0x000fea0003800000 */
        .weak           $__internal_0_$__cuda_sm20_dblrcp_rn_slowpath_v3
        .type           $__internal_0_$__cuda_sm20_dblrcp_rn_slowpath_v3,@function
        .size           $__internal_0_$__cuda_sm20_dblrcp_rn_slowpath_v3,($__internal_1_$__cuda_sm20_div_rn_f64_full - $__internal_0_$__cuda_sm20_dblrcp_rn_slowpath_v3)
$__internal_0_$__cuda_sm20_dblrcp_rn_slowpath_v3:
[----:B------:R-:W-:Y:S01]  /*37b0*/  IMAD.MOV.U32 R10, RZ, RZ, R8 ;  /* 0x000000ffff0a7224 */ /* 0x000fe200078e0008 */
[----:B------:R-:W-:Y:S01]  /*37c0*/  BSSY.RECONVERGENT B1, `(.L_x_52) ;  /* 0x0000026000017945 */ /* 0x000fe20003800200 */
[----:B------:R-:W-:-:S06]  /*37d0*/  IMAD.MOV.U32 R11, RZ, RZ, R9 ;  /* 0x000000ffff0b7224 */ /* 0x000fcc00078e0009 */
[----:B------:R-:W-:-:S14]  /*37e0*/  DSETP.GTU.AND P0, PT, |R10|, +INF , PT ;  /* 0x7ff000000a00742a */ /* 0x000fdc0003f0c200 */
[----:B------:R-:W-:Y:S05]  /*37f0*/  @P0 BRA `(.L_x_53) ;  /* 0x0000000000800947 */ /* 0x000fea0003800000 */
[----:B------:R-:W-:-:S05]  /*3800*/  LOP3.LUT R8, R9, 0x7fffffff, RZ, 0xc0, !PT ;  /* 0x7fffffff09087812 */ /* 0x000fca00078ec0ff */
[----:B------:R-:W-:-:S05]  /*3810*/  VIADD R4, R8, 0xffffffff ;  /* 0xffffffff08047836 */ /* 0x000fca0000000000 */
[----:B------:R-:W-:-:S13]  /*3820*/  ISETP.GE.U32.AND P0, PT, R4, 0x7fefffff, PT ;  /* 0x7fefffff0400780c */ /* 0x000fda0003f06070 */
[----:B------:R-:W-:Y:S01]  /*3830*/  @P0 LOP3.LUT R5, R11, 0x7ff00000, RZ, 0x3c, !PT ;  /* 0x7ff000000b050812 */ /* 0x000fe200078e3cff */
[----:B------:R-:W-:Y:S01]  /*3840*/  @P0 IMAD.MOV.U32 R4, RZ, RZ, RZ ;  /* 0x000000ffff040224 */ /* 0x000fe200078e00ff */
[----:B------:R-:W-:Y:S06]  /*3850*/  @P0 BRA `(.L_x_54) ;  /* 0x0000000000700947 */ /* 0x000fec0003800000 */
[----:B------:R-:W-:-:S13]  /*3860*/  ISETP.GE.U32.AND P0, PT, R8, 0x1000001, PT ;  /* 0x010000010800780c */ /* 0x000fda0003f06070 */
[----:B------:R-:W-:Y:S05]  /*3870*/  @!P0 BRA `(.L_x_55) ;  /* 0x0000000000388947 */ /* 0x000fea0003800000 */
[----:B------:R-:W-:Y:S02]  /*3880*/  VIADD R5, R11, 0xc0200000 ;  /* 0xc02000000b057836 */ /* 0x000fe40000000000 */
[----:B------:R-:W-:Y:S02]  /*3890*/  IMAD.MOV.U32 R4, RZ, RZ, R10 ;  /* 0x000000ffff047224 */ /* 0x000fe400078e000a */
[----:B------:R-:W0:Y:S01]  /*38a0*/  MUFU.RCP64H R7, R5 ;  /* 0x0000000500077308 */ /* 0x000e220000001800 */
[----:B------:R-:W-:-:S06]  /*38b0*/  IMAD.MOV.U32 R6, RZ, RZ, R3 ;  /* 0x000000ffff067224 */ /* 0x000fcc00078e0003 */
[----:B0-----:R-:W-:-:S08]  /*38c0*/  DFMA R8, -R4, R6, 1 ;  /* 0x3ff000000408742b */ /* 0x001fd00000000106 */
[----:B------:R-:W-:-:S08]  /*38d0*/  DFMA R8, R8, R8, R8 ;  /* 0x000000080808722b */ /* 0x000fd00000000008 */
[----:B------:R-:W-:-:S08]  /*38e0*/  DFMA R8, R6, R8, R6 ;  /* 0x000000080608722b */ /* 0x000fd00000000006 */
[----:B------:R-:W-:-:S08]  /*38f0*/  DFMA R6, -R4, R8, 1 ;  /* 0x3ff000000406742b */ /* 0x000fd00000000108 */
[----:B------:R-:W-:-:S08]  /*3900*/  DFMA R6, R8, R6, R8 ;  /* 0x000000060806722b */ /* 0x000fd00000000008 */
[----:B------:R-:W-:-:S08]  /*3910*/  DMUL R6, R6, 2.2250738585072013831e-308 ;  /* 0x0010000006067828 */ /* 0x000fd00000000000 */
[----:B------:R-:W-:-:S08]  /*3920*/  DFMA R8, -R10, R6, 1 ;  /* 0x3ff000000a08742b */ /* 0x000fd00000000106 */
[----:B------:R-:W-:-:S08]  /*3930*/  DFMA R8, R8, R8, R8 ;  /* 0x000000080808722b */ /* 0x000fd00000000008 */
[----:B------:R-:W-:Y:S01]  /*3940*/  DFMA R4, R6, R8, R6 ;  /* 0x000000080604722b */ /* 0x000fe20000000006 */
[----:B------:R-:W-:Y:S10]  /*3950*/  BRA `(.L_x_54) ;  /* 0x0000000000307947 */ /* 0x000ff40003800000 */
.L_x_55:
[----:B------:R-:W-:Y:S01]  /*3960*/  DMUL R6, R10, 8.11296384146066816958e+31 ;  /* 0x469000000a067828 */ /* 0x000fe20000000000 */
[----:B------:R-:W-:-:S05]  /*3970*/  IMAD.MOV.U32 R4, RZ, RZ, R3 ;  /* 0x000000ffff047224 */ /* 0x000fca00078e0003 */
[----:B------:R-:W0:Y:S02]  /*3980*/  MUFU.RCP64H R5, R7 ;  /* 0x0000000700057308 */ /* 0x000e240000001800 */
[----:B0-----:R-:W-:-:S08]  /*3990*/  DFMA R8, -R6, R4, 1 ;  /* 0x3ff000000608742b */ /* 0x001fd00000000104 */
[----:B------:R-:W-:-:S08]  /*39a0*/  DFMA R8, R8, R8, R8 ;  /* 0x000000080808722b */ /* 0x000fd00000000008 */
[----:B------:R-:W-:-:S08]  /*39b0*/  DFMA R8, R4, R8, R4 ;  /* 0x000000080408722b */ /* 0x000fd00000000004 */
[----:B------:R-:W-:-:S08]  /*39c0*/  DFMA R4, -R6, R8, 1 ;  /* 0x3ff000000604742b */ /* 0x000fd00000000108 */
[----:B------:R-:W-:-:S08]  /*39d0*/  DFMA R4, R8, R4, R8 ;  /* 0x000000040804722b */ /* 0x000fd00000000008 */
[----:B------:R-:W-:Y:S01]  /*39e0*/  DMUL R4, R4, 8.11296384146066816958e+31 ;  /* 0x4690000004047828 */ /* 0x000fe20000000000 */
[----:B------:R-:W-:Y:S10]  /*39f0*/  BRA `(.L_x_54) ;  /* 0x0000000000087947 */ /* 0x000ff40003800000 */
.L_x_53:
[----:B------:R-:W-:Y:S01]  /*3a00*/  LOP3.LUT R5, R11, 0x80000, RZ, 0xfc, !PT ;  /* 0x000800000b057812 */ /* 0x000fe200078efcff */
[----:B------:R-:W-:-:S07]  /*3a10*/  IMAD.MOV.U32 R4, RZ, RZ, R10 ;  /* 0x000000ffff047224 */ /* 0x000fce00078e000a */
.L_x_54:
[----:B------:R-:W-:Y:S05]  /*3a20*/  BSYNC.RECONVERGENT B1 ;  /* 0x0000000000017941 */ /* 0x000fea0003800200 */
.L_x_52:
[----:B------:R-:W-:-:S04]  /*3a30*/  MOV R3, 0x0 ;  /* 0x0000000000037802 */ /* 0x000fc80000000f00 */
[----:B------:R-:W-:Y:S05]  /*3a40*/  RET.REL.NODEC R2 `(_Z24forwardPropagationKernelPdS_S_S_S_ii) ;  /* 0xffffffc4026c7950 */ /* 0x000fea0003c3ffff */
        .weak           $__internal_1_$__cuda_sm20_div_rn_f64_full
        .type           $__internal_1_$__cuda_sm20_div_rn_f64_full,@function
        .size           $__internal_1_$__cuda_sm20_div_rn_f64_full,(.L_x_63 - $__internal_1_$__cuda_sm20_div_rn_f64_full)
$__internal_1_$__cuda_sm20_div_rn_f64_full:
[C---:B------:R-:W-:Y:S01]  /*3a50*/  FSETP.GEU.AND P0, PT, |R5|.reuse, 1.469367938527859385e-39, PT ;  /* 0x001000000500780b */ /* 0x040fe20003f0e200 */
[----:B------:R-:W-:Y:S01]  /*3a60*/  IMAD.MOV.U32 R32, RZ, RZ, 0x1 ;  /* 0x00000001ff207424 */ /* 0x000fe200078e00ff */
[----:B------:R-:W-:Y:S01]  /*3a70*/  LOP3.LUT R2, R5, 0x800fffff, RZ, 0xc0, !PT ;  /* 0x800fffff05027812 */ /* 0x000fe200078ec0ff */
[----:B------:R-:W-:Y:S01]  /*3a80*/  IMAD.MOV.U32 R36, RZ, RZ, 0x1ca00000 ;  /* 0x1ca00000ff247424 */ /* 0x000fe200078e00ff */
[C---:B------:R-:W-:Y:S01]  /*3a90*/  FSETP.GEU.AND P2, PT, |R29|.reuse, 1.469367938527859385e-39, PT ;  /* 0x001000001d00780b */ /* 0x040fe20003f4e200 */
[----:B------:R-:W-:Y:S01]  /*3aa0*/  BSSY.RECONVERGENT B1, `(.L_x_56) ;  /* 0x0000053000017945 */ /* 0x000fe20003800200 */
[----:B------:R-:W-:Y:S01]  /*3ab0*/  LOP3.LUT R3, R2, 0x3ff00000, RZ, 0xfc, !PT ;  /* 0x3ff0000002037812 */ /* 0x000fe200078efcff */
[----:B------:R-:W-:Y:S01]  /*3ac0*/  IMAD.MOV.U32 R2, RZ, RZ, R4 ;  /* 0x000000ffff027224 */ /* 0x000fe200078e0004 */
[----:B------:R-:W-:Y:S02]  /*3ad0*/  LOP3.LUT R37, R29, 0x7ff00000, RZ, 0xc0, !PT ;  /* 0x7ff000001d257812 */ /* 0x000fe400078ec0ff */
[----:B------:R-:W-:-:S03]  /*3ae0*/  LOP3.LUT R40, R5, 0x7ff00000, RZ, 0xc0, !PT ;  /* 0x7ff0000005287812 */ /* 0x000fc600078ec0ff */
[----:B------:R-:W-:Y:S01]  /*3af0*/  @!P0 DMUL R2, R4, 8.98846567431157953865e+307 ;  /* 0x7fe0000004028828 */ /* 0x000fe20000000000 */
[----:B------:R-:W-:-:S03]  /*3b00*/  ISETP.GE.U32.AND P1, PT, R37, R40, PT ;  /* 0x000000282500720c */ /* 0x000fc60003f26070 */
[----:B------:R-:W-:Y:S02]  /*3b10*/  @!P2 LOP3.LUT R34, R5, 0x7ff00000, RZ, 0xc0, !PT ;  /* 0x7ff000000522a812 */ /* 0x000fe400078ec0ff */
[----:B------:R-:W0:Y:S02]  /*3b20*/  MUFU.RCP64H R33, R3 ;  /* 0x0000000300217308 */ /* 0x000e240000001800 */
[----:B------:R-:W-:Y:S01]  /*3b30*/  @!P2 ISETP.GE.U32.AND P3, PT, R37, R34, PT ;  /* 0x000000222500a20c */ /* 0x000fe20003f66070 */
[----:B------:R-:W-:-:S03]  /*3b40*/  @!P2 IMAD.MOV.U32 R34, RZ, RZ, RZ ;  /* 0x000000ffff22a224 */ /* 0x000fc600078e00ff */
[----:B------:R-:W-:-:S04]  /*3b50*/  @!P2 SEL R35, R36, 0x63400000, !P3 ;  /* 0x634000002423a807 */ /* 0x000fc80005800000 */
[----:B------:R-:W-:-:S04]  /*3b60*/  @!P2 LOP3.LUT R35, R35, 0x80000000, R29, 0xf8, !PT ;  /* 0x800000002323a812 */ /* 0x000fc800078ef81d */
[----:B------:R-:W-:Y:S01]  /*3b70*/  @!P2 LOP3.LUT R35, R35, 0x100000, RZ, 0xfc, !PT ;  /* 0x001000002323a812 */ /* 0x000fe200078efcff */
[----:B0-----:R-:W-:-:S08]  /*3b80*/  DFMA R30, R32, -R2, 1 ;  /* 0x3ff00000201e742b */ /* 0x001fd00000000802 */
[----:B------:R-:W-:-:S08]  /*3b90*/  DFMA R30, R30, R30, R30 ;  /* 0x0000001e1e1e722b */ /* 0x000fd0000000001e */
[----:B------:R-:W-:Y:S01]  /*3ba0*/  DFMA R32, R32, R30, R32 ;  /* 0x0000001e2020722b */ /* 0x000fe20000000020 */
[----:B------:R-:W-:Y:S01]  /*3bb0*/  SEL R31, R36, 0x63400000, !P1 ;  /* 0x63400000241f7807 */ /* 0x000fe20004800000 */
[----:B------:R-:W-:-:S03]  /*3bc0*/  IMAD.MOV.U32 R30, RZ, RZ, R28 ;  /* 0x000000ffff1e7224 */ /* 0x000fc600078e001c */
[----:B------:R-:W-:-:S03]  /*3bd0*/  LOP3.LUT R31, R31, 0x800fffff, R29, 0xf8, !PT ;  /* 0x800fffff1f1f7812 */ /* 0x000fc600078ef81d */
[----:B------:R-:W-:-:S03]  /*3be0*/  DFMA R38, R32, -R2, 1 ;  /* 0x3ff000002026742b */ /* 0x000fc60000000802 */
[----:B------:R-:W-:-:S05]  /*3bf0*/  @!P2 DFMA R30, R30, 2, -R34 ;  /* 0x400000001e1ea82b */ /* 0x000fca0000000822 */
[----:B------:R-:W-:Y:S01]  /*3c00*/  DFMA R32, R32, R38, R32 ;  /* 0x000000262020722b */ /* 0x000fe20000000020 */
[----:B------:R-:W-:Y:S02]  /*3c10*/  IMAD.MOV.U32 R38, RZ, RZ, R37 ;  /* 0x000000ffff267224 */ /* 0x000fe400078e0025 */
[----:B------:R-:W-:Y:S01]  /*3c20*/  IMAD.MOV.U32 R39, RZ, RZ, R40 ;  /* 0x000000ffff277224 */ /* 0x000fe200078e0028 */
[----:B------:R-:W-:Y:S02]  /*3c30*/  @!P0 LOP3.LUT R39, R3, 0x7ff00000, RZ, 0xc0, !PT ;  /* 0x7ff0000003278812 */ /* 0x000fe400078ec0ff */
[----:B------:R-:W-:Y:S02]  /*3c40*/  @!P2 LOP3.LUT R38, R31, 0x7ff00000, RZ, 0xc0, !PT ;  /* 0x7ff000001f26a812 */ /* 0x000fe400078ec0ff */
[----:B------:R-:W-:Y:S01]  /*3c50*/  DMUL R34, R32, R30 ;  /* 0x0000001e20227228 */ /* 0x000fe20000000000 */
[----:B------:R-:W-:Y:S02]  /*3c60*/  VIADD R42, R39, 0xffffffff ;  /* 0xffffffff272a7836 */ /* 0x000fe40000000000 */
[----:B------:R-:W-:-:S05]  /*3c70*/  VIADD R40, R38, 0xffffffff ;  /* 0xffffffff26287836 */ /* 0x000fca0000000000 */
[----:B------:R-:W-:Y:S01]  /*3c80*/  ISETP.GT.U32.AND P0, PT, R40, 0x7feffffe, PT ;  /* 0x7feffffe2800780c */ /* 0x000fe20003f04070 */
[----:B------:R-:W-:-:S03]  /*3c90*/  DFMA R40, R34, -R2, R30 ;  /* 0x800000022228722b */ /* 0x000fc6000000001e */
[----:B------:R-:W-:-:S05]  /*3ca0*/  ISETP.GT.U32.OR P0, PT, R42, 0x7feffffe, P0 ;  /* 0x7feffffe2a00780c */ /* 0x000fca0000704470 */
[----:B------:R-:W-:-:S08]  /*3cb0*/  DFMA R32, R32, R40, R34 ;  /* 0x000000282020722b */ /* 0x000fd00000000022 */
[----:B------:R-:W-:Y:S05]  /*3cc0*/  @P0 BRA `(.L_x_57) ;  /* 0x00000000006c0947 */ /* 0x000fea0003800000 */
[----:B------:R-:W-:-:S04]  /*3cd0*/  LOP3.LUT R34, R5, 0x7ff00000, RZ, 0xc0, !PT ;  /* 0x7ff0000005227812 */ /* 0x000fc800078ec0ff */
[CC--:B------:R-:W-:Y:S02]  /*3ce0*/  VIADDMNMX R28, R37.reuse, -R34.reuse, 0xb9600000, !PT ;  /* 0xb9600000251c7446 */ /* 0x0c0fe40007800922 */
[----:B------:R-:W-:Y:S02]  /*3cf0*/  ISETP.GE.U32.AND P0, PT, R37, R34, PT ;  /* 0x000000222500720c */ /* 0x000fe40003f06070 */
[----:B------:R-:W-:Y:S02]  /*3d00*/  VIMNMX R28, PT, PT, R28, 0x46a00000, PT ;  /* 0x46a000001c1c7848 */ /* 0x000fe40003fe0100 */
[----:B------:R-:W-:Y:S01]  /*3d10*/  SEL R29, R36, 0x63400000, !P0 ;  /* 0x63400000241d7807 */ /* 0x000fe20004000000 */
[----:B------:R-:W-:-:S04]  /*3d20*/  IMAD.MOV.U32 R36, RZ, RZ, RZ ;  /* 0x000000ffff247224 */ /* 0x000fc800078e00ff */
[----:B------:R-:W-:-:S04]  /*3d30*/  IMAD.IADD R28, R28, 0x1, -R29 ;  /* 0x000000011c1c7824 */ /* 0x000fc800078e0a1d */
[----:B------:R-:W-:-:S06]  /*3d40*/  VIADD R37, R28, 0x7fe00000 ;  /* 0x7fe000001c257836 */ /* 0x000fcc0000000000 */
[----:B------:R-:W-:-:S10]  /*3d50*/  DMUL R34, R32, R36 ;  /* 0x0000002420227228 */ /* 0x000fd40000000000 */
[----:B------:R-:W-:-:S13]  /*3d60*/  FSETP.GTU.AND P0, PT, |R35|, 1.469367938527859385e-39, PT ;  /* 0x001000002300780b */ /* 0x000fda0003f0c200 */
[----:B------:R-:W-:Y:S05]  /*3d70*/  @P0 BRA `(.L_x_58) ;  /* 0x0000000000940947 */ /* 0x000fea0003800000 */
[----:B------:R-:W-:Y:S01]  /*3d80*/  DFMA R2, R32, -R2, R30 ;  /* 0x800000022002722b */ /* 0x000fe2000000001e */
[----:B------:R-:W-:-:S09]  /*3d90*/  IMAD.MOV.U32 R36, RZ, RZ, RZ ;  /* 0x000000ffff247224 */ /* 0x000fd200078e00ff */
[C---:B------:R-:W-:Y:S02]  /*3da0*/  FSETP.NEU.AND P0, PT, R3.reuse, RZ, PT ;  /* 0x000000ff0300720b */ /* 0x040fe40003f0d000 */
[----:B------:R-:W-:-:S04]  /*3db0*/  LOP3.LUT R5, R3, 0x80000000, R5, 0x48, !PT ;  /* 0x8000000003057812 */ /* 0x000fc800078e4805 */
[----:B------:R-:W-:-:S07]  /*3dc0*/  LOP3.LUT R37, R5, R37, RZ, 0xfc, !PT ;  /* 0x0000002505257212 */ /* 0x000fce00078efcff */
[----:B------:R-:W-:Y:S05]  /*3dd0*/  @!P0 BRA `(.L_x_58) ;  /* 0x00000000007c8947 */ /* 0x000fea0003800000 */
[----:B------:R-:W-:Y:S01]  /*3de0*/  IADD3 R3, PT, PT, -R28, RZ, RZ ;  /* 0x000000ff1c037210 */ /* 0x000fe20007ffe1ff */
[----:B------:R-:W-:-:S06]  /*3df0*/  IMAD.MOV.U32 R2, RZ, RZ, RZ ;  /* 0x000000ffff027224 */ /* 0x000fcc00078e00ff */
[----:B------:R-:W-:Y:S02]  /*3e00*/  DFMA R2, R34, -R2, R32 ;  /* 0x800000022202722b */ /* 0x000fe40000000020 */
[----:B------:R-:W-:-:S04]  /*3e10*/  DMUL.RP R32, R32, R36 ;  /* 0x0000002420207228 */ /* 0x000fc80000008000 */
[----:B------:R-:W-:-:S04]  /*3e20*/  IADD3 R2, PT, PT, -R28, -0x43300000, RZ ;  /* 0xbcd000001c027810 */ /* 0x000fc80007ffe1ff */
[----:B------:R-:W-:Y:S02]  /*3e30*/  FSETP.NEU.AND P0, PT, |R3|, R2, PT ;  /* 0x000000020300720b */ /* 0x000fe40003f0d200 */
[----:B------:R-:W-:Y:S02]  /*3e40*/  LOP3.LUT R5, R33, R5, RZ, 0x3c, !PT ;  /* 0x0000000521057212 */ /* 0x000fe400078e3cff */
[----:B------:R-:W-:Y:S02]  /*3e50*/  FSEL R34, R32, R34, !P0 ;  /* 0x0000002220227208 */ /* 0x000fe40004000000 */
[----:B------:R-:W-:Y:S01]  /*3e60*/  FSEL R35, R5, R35, !P0 ;  /* 0x0000002305237208 */ /* 0x000fe20004000000 */
[----:B------:R-:W-:Y:S06]  /*3e70*/  BRA `(.L_x_58) ;  /* 0x0000000000547947 */ /* 0x000fec0003800000 */
.L_x_57:
[----:B------:R-:W-:-:S14]  /*3e80*/  DSETP.NAN.AND P0, PT, R28, R28, PT ;  /* 0x0000001c1c00722a */ /* 0x000fdc0003f08000 */
[----:B------:R-:W-:Y:S05]  /*3e90*/  @P0 BRA `(.L_x_59) ;  /* 0x0000000000440947 */ /* 0x000fea0003800000 */
[----:B------:R-:W-:-:S14]  /*3ea0*/  DSETP.NAN.AND P0, PT, R4, R4, PT ;  /* 0x000000040400722a */ /* 0x000fdc0003f08000 */
[----:B------:R-:W-:Y:S05]  /*3eb0*/  @P0 BRA `(.L_x_60) ;  /* 0x0000000000300947 */ /* 0x000fea0003800000 */
[----:B------:R-:W-:Y:S01]  /*3ec0*/  ISETP.NE.AND P0, PT, R38, R39, PT ;  /* 0x000000272600720c */ /* 0x000fe20003f05270 */
[----:B------:R-:W-:Y:S02]  /*3ed0*/  IMAD.MOV.U32 R34, RZ, RZ, 0x0 ;  /* 0x00000000ff227424 */ /* 0x000fe400078e00ff */
[----:B------:R-:W-:-:S10]  /*3ee0*/  IMAD.MOV.U32 R35, RZ, RZ, -0x80000 ;  /* 0xfff80000ff237424 */ /* 0x000fd400078e00ff */
[----:B------:R-:W-:Y:S05]  /*3ef0*/  @!P0 BRA `(.L_x_58) ;  /* 0x0000000000348947 */ /* 0x000fea0003800000 */
[----:B------:R-:W-:Y:S02]  /*3f00*/  ISETP.NE.AND P0, PT, R38, 0x7ff00000, PT ;  /* 0x7ff000002600780c */ /* 0x000fe40003f05270 */
[----:B------:R-:W-:Y:S02]  /*3f10*/  LOP3.LUT R35, R29, 0x80000000, R5, 0x48, !PT ;  /* 0x800000001d237812 */ /* 0x000fe400078e4805 */
[----:B------:R-:W-:-:S13]  /*3f20*/  ISETP.EQ.OR P0, PT, R39, RZ, !P0 ;  /* 0x000000ff2700720c */ /* 0x000fda0004702670 */
[----:B------:R-:W-:Y:S01]  /*3f30*/  @P0 LOP3.LUT R2, R35, 0x7ff00000, RZ, 0xfc, !PT ;  /* 0x7ff0000023020812 */ /* 0x000fe200078efcff */
[----:B------:R-:W-:Y:S02]  /*3f40*/  @!P0 IMAD.MOV.U32 R34, RZ, RZ, RZ ;  /* 0x000000ffff228224 */ /* 0x000fe400078e00ff */
[----:B------:R-:W-:Y:S02]  /*3f50*/  @P0 IMAD.MOV.U32 R34, RZ, RZ, RZ ;  /* 0x000000ffff220224 */ /* 0x000fe400078e00ff */
[----:B------:R-:W-:Y:S01]  /*3f60*/  @P0 IMAD.MOV.U32 R35, RZ, RZ, R2 ;  /* 0x000000ffff230224 */ /* 0x000fe200078e0002 */
[----:B------:R-:W-:Y:S06]  /*3f70*/  BRA `(.L_x_58) ;  /* 0x0000000000147947 */ /* 0x000fec0003800000 */
.L_x_60:
[----:B------:R-:W-:Y:S01]  /*3f80*/  LOP3.LUT R35, R5, 0x80000, RZ, 0xfc, !PT ;  /* 0x0008000005237812 */ /* 0x000fe200078efcff */
[----:B------:R-:W-:Y:S01]  /*3f90*/  IMAD.MOV.U32 R34, RZ, RZ, R4 ;  /* 0x000000ffff227224 */ /* 0x000fe200078e0004 */
[----:B------:R-:W-:Y:S06]  /*3fa0*/  BRA `(.L_x_58) ;  /* 0x0000000000087947 */ /* 0x000fec0003800000 */
.L_x_59:
[----:B------:R-:W-:Y:S01]  /*3fb0*/  LOP3.LUT R35, R29, 0x80000, RZ, 0xfc, !PT ;  /* 0x000800001d237812 */ /* 0x000fe200078efcff */
[----:B------:R-:W-:-:S07]  /*3fc0*/  IMAD.MOV.U32 R34, RZ, RZ, R28 ;  /* 0x000000ffff227224 */ /* 0x000fce00078e001c */
.L_x_58:
[----:B------:R-:W-:Y:S05]  /*3fd0*/  BSYNC.RECONVERGENT B1 ;  /* 0x0000000000017941 */ /* 0x000fea0003800200 */
.L_x_56:
[----:B------:R-:W-:Y:S02]  /*3fe0*/  IMAD.MOV.U32 R2, RZ, RZ, R0 ;  /* 0x000000ffff027224 */ /* 0x000fe400078e0000 */
[----:B------:R-:W-:Y:S02]  /*3ff0*/  IMAD.MOV.U32 R3, RZ, RZ, 0x0 ;  /* 0x00000000ff037424 */ /* 0x000fe400078e00ff */
[----:B------:R-:W-:Y:S02]  /*4000*/  IMAD.MOV.U32 R4, RZ, RZ, R34 ;  /* 0x000000ffff047224 */ /* 0x000fe400078e0022 */
[----:B------:R-:W-:Y:S01]  /*4010*/  IMAD.MOV.U32 R5, RZ, RZ, R35 ;  /* 0x000000ffff057224 */ /* 0x000fe200078e0023 */
[----:B------:R-:W-:Y:S06]  /*4020*/  RET.REL.NODEC R2 `(_Z24forwardPropagationKernelPdS_S_S_S_ii) ;  /* 0xffffffbc02f47950 */ /* 0x000fec0003c3ffff */
.L_x_61:
        /* <DEDUP_REMOVED lines=13> */
.L_x_63:


//--------------------- .nv.shared.reserved.0     --------------------------
	.section	.nv.shared.reserved.0,"aw",@nobits
	.weak		__nv_reservedSMEM_offset_0_alias
	.size		__nv_reservedSMEM_offset_0_alias, 0, 64
	.other		__nv_reservedSMEM_offset_0_alias,@"STO_CUDA_RESERVED_SHARED STV_DEFAULT"
__nv_reservedSMEM_offset_0_alias:
	.zero		0
	.zero		64


//--------------------- .nv.constant0._Z25backwardPropagationKernelPdS_S_S_S_S_iid --------------------------
	.section	.nv.constant0._Z25backwardPropagationKernelPdS_S_S_S_S_iid,"a",@progbits
	.sectionflags	@""
	.align	4
.nv.constant0._Z25backwardPropagationKernelPdS_S_S_S_S_iid:
	.zero		960


//--------------------- .nv.constant0._Z24forwardPropagationKernelPdS_S_S_S_ii --------------------------
	.section	.nv.constant0._Z24forwardPropagationKernelPdS_S_S_S_ii,"a",@progbits
	.sectionflags	@""
	.align	4
.nv.constant0._Z24forwardPropagationKernelPdS_S_S_S_ii:
	.zero		944


//--------------------- SYMBOLS --------------------------

	.type		.nv.reservedSmem.offset0,@object
	.size		.nv.reservedSmem.offset0,0x4
